//
// Generated by NVIDIA NVVM Compiler
//
// Compiler Build ID: CL-36424714
// Cuda compilation tools, release 13.0, V13.0.88
// Based on NVVM 20.0.0
//

.version 9.0
.target sm_100
.address_size 64

	// .globl	_Z16compute_distancePdS_iS_ii

.visible .entry _Z16compute_distancePdS_iS_ii(
	.param .u64 .ptr .align 1 _Z16compute_distancePdS_iS_ii_param_0,
	.param .u64 .ptr .align 1 _Z16compute_distancePdS_iS_ii_param_1,
	.param .u32 _Z16compute_distancePdS_iS_ii_param_2,
	.param .u64 .ptr .align 1 _Z16compute_distancePdS_iS_ii_param_3,
	.param .u32 _Z16compute_distancePdS_iS_ii_param_4,
	.param .u32 _Z16compute_distancePdS_iS_ii_param_5
)
{
	.reg .pred 	%p<11>;
	.reg .b32 	%r<38>;
	.reg .b64 	%rd<27>;
	.reg .b64 	%fd<84>;

	ld.param.u64 	%rd6, [_Z16compute_distancePdS_iS_ii_param_0];
	ld.param.u64 	%rd7, [_Z16compute_distancePdS_iS_ii_param_1];
	ld.param.u32 	%r18, [_Z16compute_distancePdS_iS_ii_param_2];
	ld.param.u64 	%rd5, [_Z16compute_distancePdS_iS_ii_param_3];
	ld.param.u32 	%r20, [_Z16compute_distancePdS_iS_ii_param_4];
	ld.param.u32 	%r19, [_Z16compute_distancePdS_iS_ii_param_5];
	cvta.to.global.u64 	%rd1, %rd7;
	cvta.to.global.u64 	%rd2, %rd6;
	mov.u32 	%r21, %tid.x;
	mov.u32 	%r22, %ntid.x;
	mov.u32 	%r23, %ctaid.x;
	mad.lo.s32 	%r1, %r22, %r23, %r21;
	setp.ge.s32 	%p1, %r1, %r20;
	@%p1 bra 	$L__BB0_14;
	setp.lt.s32 	%p2, %r19, 1;
	mov.f64 	%fd83, 0d0000000000000000;
	@%p2 bra 	$L__BB0_13;
	mul.lo.s32 	%r2, %r19, %r1;
	and.b32  	%r3, %r19, 7;
	setp.lt.u32 	%p3, %r19, 8;
	mov.f64 	%fd83, 0d0000000000000000;
	mov.b32 	%r36, 0;
	@%p3 bra 	$L__BB0_5;
	and.b32  	%r36, %r19, 2147483640;
	neg.s32 	%r34, %r36;
	add.s64 	%rd3, %rd2, 32;
	add.s64 	%rd4, %rd1, 32;
	mov.f64 	%fd83, 0d0000000000000000;
	mov.u32 	%r32, %r18;
	mov.u32 	%r33, %r2;
$L__BB0_4:
	.pragma "nounroll";
	mul.wide.s32 	%rd8, %r33, 8;
	add.s64 	%rd9, %rd3, %rd8;
	mul.wide.s32 	%rd10, %r32, 8;
	add.s64 	%rd11, %rd4, %rd10;
	ld.global.f64 	%fd17, [%rd9+-32];
	ld.global.f64 	%fd18, [%rd11+-32];
	sub.f64 	%fd19, %fd17, %fd18;
	fma.rn.f64 	%fd20, %fd19, %fd19, %fd83;
	ld.global.f64 	%fd21, [%rd9+-24];
	ld.global.f64 	%fd22, [%rd11+-24];
	sub.f64 	%fd23, %fd21, %fd22;
	fma.rn.f64 	%fd24, %fd23, %fd23, %fd20;
	ld.global.f64 	%fd25, [%rd9+-16];
	ld.global.f64 	%fd26, [%rd11+-16];
	sub.f64 	%fd27, %fd25, %fd26;
	fma.rn.f64 	%fd28, %fd27, %fd27, %fd24;
	ld.global.f64 	%fd29, [%rd9+-8];
	ld.global.f64 	%fd30, [%rd11+-8];
	sub.f64 	%fd31, %fd29, %fd30;
	fma.rn.f64 	%fd32, %fd31, %fd31, %fd28;
	ld.global.f64 	%fd33, [%rd9];
	ld.global.f64 	%fd34, [%rd11];
	sub.f64 	%fd35, %fd33, %fd34;
	fma.rn.f64 	%fd36, %fd35, %fd35, %fd32;
	ld.global.f64 	%fd37, [%rd9+8];
	ld.global.f64 	%fd38, [%rd11+8];
	sub.f64 	%fd39, %fd37, %fd38;
	fma.rn.f64 	%fd40, %fd39, %fd39, %fd36;
	ld.global.f64 	%fd41, [%rd9+16];
	ld.global.f64 	%fd42, [%rd11+16];
	sub.f64 	%fd43, %fd41, %fd42;
	fma.rn.f64 	%fd44, %fd43, %fd43, %fd40;
	ld.global.f64 	%fd45, [%rd9+24];
	ld.global.f64 	%fd46, [%rd11+24];
	sub.f64 	%fd47, %fd45, %fd46;
	fma.rn.f64 	%fd83, %fd47, %fd47, %fd44;
	add.s32 	%r34, %r34, 8;
	add.s32 	%r33, %r33, 8;
	add.s32 	%r32, %r32, 8;
	setp.ne.s32 	%p4, %r34, 0;
	@%p4 bra 	$L__BB0_4;
$L__BB0_5:
	setp.eq.s32 	%p5, %r3, 0;
	@%p5 bra 	$L__BB0_13;
	and.b32  	%r13, %r19, 3;
	setp.lt.u32 	%p6, %r3, 4;
	@%p6 bra 	$L__BB0_8;
	add.s32 	%r25, %r36, %r2;
	mul.wide.s32 	%rd12, %r25, 8;
	add.s64 	%rd13, %rd2, %rd12;
	ld.global.f64 	%fd49, [%rd13];
	add.s32 	%r26, %r36, %r18;
	mul.wide.s32 	%rd14, %r26, 8;
	add.s64 	%rd15, %rd1, %rd14;
	ld.global.f64 	%fd50, [%rd15];
	sub.f64 	%fd51, %fd49, %fd50;
	fma.rn.f64 	%fd52, %fd51, %fd51, %fd83;
	ld.global.f64 	%fd53, [%rd13+8];
	ld.global.f64 	%fd54, [%rd15+8];
	sub.f64 	%fd55, %fd53, %fd54;
	fma.rn.f64 	%fd56, %fd55, %fd55, %fd52;
	ld.global.f64 	%fd57, [%rd13+16];
	ld.global.f64 	%fd58, [%rd15+16];
	sub.f64 	%fd59, %fd57, %fd58;
	fma.rn.f64 	%fd60, %fd59, %fd59, %fd56;
	ld.global.f64 	%fd61, [%rd13+24];
	ld.global.f64 	%fd62, [%rd15+24];
	sub.f64 	%fd63, %fd61, %fd62;
	fma.rn.f64 	%fd83, %fd63, %fd63, %fd60;
	add.s32 	%r36, %r36, 4;
$L__BB0_8:
	setp.eq.s32 	%p7, %r13, 0;
	@%p7 bra 	$L__BB0_13;
	setp.eq.s32 	%p8, %r13, 1;
	@%p8 bra 	$L__BB0_11;
	add.s32 	%r27, %r36, %r2;
	mul.wide.s32 	%rd16, %r27, 8;
	add.s64 	%rd17, %rd2, %rd16;
	ld.global.f64 	%fd65, [%rd17];
	add.s32 	%r28, %r36, %r18;
	mul.wide.s32 	%rd18, %r28, 8;
	add.s64 	%rd19, %rd1, %rd18;
	ld.global.f64 	%fd66, [%rd19];
	sub.f64 	%fd67, %fd65, %fd66;
	fma.rn.f64 	%fd68, %fd67, %fd67, %fd83;
	ld.global.f64 	%fd69, [%rd17+8];
	ld.global.f64 	%fd70, [%rd19+8];
	sub.f64 	%fd71, %fd69, %fd70;
	fma.rn.f64 	%fd83, %fd71, %fd71, %fd68;
	add.s32 	%r36, %r36, 2;
$L__BB0_11:
	and.b32  	%r29, %r19, 1;
	setp.eq.b32 	%p9, %r29, 1;
	not.pred 	%p10, %p9;
	@%p10 bra 	$L__BB0_13;
	add.s32 	%r30, %r36, %r2;
	mul.wide.s32 	%rd20, %r30, 8;
	add.s64 	%rd21, %rd2, %rd20;
	ld.global.f64 	%fd72, [%rd21];
	add.s32 	%r31, %r36, %r18;
	mul.wide.s32 	%rd22, %r31, 8;
	add.s64 	%rd23, %rd1, %rd22;
	ld.global.f64 	%fd73, [%rd23];
	sub.f64 	%fd74, %fd72, %fd73;
	fma.rn.f64 	%fd83, %fd74, %fd74, %fd83;
$L__BB0_13:
	sqrt.rn.f64 	%fd75, %fd83;
	cvta.to.global.u64 	%rd24, %rd5;
	mul.wide.s32 	%rd25, %r1, 8;
	add.s64 	%rd26, %rd24, %rd25;
	st.global.f64 	[%rd26], %fd75;
$L__BB0_14:
	ret;

}
	// .globl	_Z26compute_distance_manhattanPdS_iS_ii
.visible .entry _Z26compute_distance_manhattanPdS_iS_ii(
	.param .u64 .ptr .align 1 _Z26compute_distance_manhattanPdS_iS_ii_param_0,
	.param .u64 .ptr .align 1 _Z26compute_distance_manhattanPdS_iS_ii_param_1,
	.param .u32 _Z26compute_distance_manhattanPdS_iS_ii_param_2,
	.param .u64 .ptr .align 1 _Z26compute_distance_manhattanPdS_iS_ii_param_3,
	.param .u32 _Z26compute_distance_manhattanPdS_iS_ii_param_4,
	.param .u32 _Z26compute_distance_manhattanPdS_iS_ii_param_5
)
{
	.reg .pred 	%p<11>;
	.reg .b32 	%r<48>;
	.reg .b64 	%rd<27>;
	.reg .b64 	%fd<170>;

	ld.param.u64 	%rd6, [_Z26compute_distance_manhattanPdS_iS_ii_param_0];
	ld.param.u64 	%rd7, [_Z26compute_distance_manhattanPdS_iS_ii_param_1];
	ld.param.u32 	%r28, [_Z26compute_distance_manhattanPdS_iS_ii_param_2];
	ld.param.u64 	%rd5, [_Z26compute_distance_manhattanPdS_iS_ii_param_3];
	ld.param.u32 	%r30, [_Z26compute_distance_manhattanPdS_iS_ii_param_4];
	ld.param.u32 	%r29, [_Z26compute_distance_manhattanPdS_iS_ii_param_5];
	cvta.to.global.u64 	%rd1, %rd7;
	cvta.to.global.u64 	%rd2, %rd6;
	mov.u32 	%r31, %tid.x;
	mov.u32 	%r32, %ntid.x;
	mov.u32 	%r33, %ctaid.x;
	mad.lo.s32 	%r1, %r32, %r33, %r31;
	setp.ge.s32 	%p1, %r1, %r30;
	@%p1 bra 	$L__BB1_15;
	setp.lt.s32 	%p2, %r29, 1;
	mov.f64 	%fd169, 0d0000000000000000;
	@%p2 bra 	$L__BB1_14;
	mul.lo.s32 	%r2, %r29, %r1;
	and.b32  	%r3, %r29, 15;
	setp.lt.u32 	%p3, %r29, 16;
	mov.f64 	%fd169, 0d0000000000000000;
	mov.b32 	%r43, 0;
	@%p3 bra 	$L__BB1_5;
	and.b32  	%r43, %r29, 2147483632;
	neg.s32 	%r41, %r43;
	add.s64 	%rd3, %rd2, 64;
	add.s64 	%rd4, %rd1, 64;
	mov.f64 	%fd169, 0d0000000000000000;
	mov.u32 	%r39, %r28;
	mov.u32 	%r40, %r2;
$L__BB1_4:
	.pragma "nounroll";
	mul.wide.s32 	%rd8, %r40, 8;
	add.s64 	%rd9, %rd3, %rd8;
	mul.wide.s32 	%rd10, %r39, 8;
	add.s64 	%rd11, %rd4, %rd10;
	ld.global.f64 	%fd18, [%rd9+-64];
	ld.global.f64 	%fd19, [%rd11+-64];
	sub.f64 	%fd20, %fd18, %fd19;
	abs.f64 	%fd21, %fd20;
	add.f64 	%fd22, %fd169, %fd21;
	ld.global.f64 	%fd23, [%rd9+-56];
	ld.global.f64 	%fd24, [%rd11+-56];
	sub.f64 	%fd25, %fd23, %fd24;
	abs.f64 	%fd26, %fd25;
	add.f64 	%fd27, %fd22, %fd26;
	ld.global.f64 	%fd28, [%rd9+-48];
	ld.global.f64 	%fd29, [%rd11+-48];
	sub.f64 	%fd30, %fd28, %fd29;
	abs.f64 	%fd31, %fd30;
	add.f64 	%fd32, %fd27, %fd31;
	ld.global.f64 	%fd33, [%rd9+-40];
	ld.global.f64 	%fd34, [%rd11+-40];
	sub.f64 	%fd35, %fd33, %fd34;
	abs.f64 	%fd36, %fd35;
	add.f64 	%fd37, %fd32, %fd36;
	ld.global.f64 	%fd38, [%rd9+-32];
	ld.global.f64 	%fd39, [%rd11+-32];
	sub.f64 	%fd40, %fd38, %fd39;
	abs.f64 	%fd41, %fd40;
	add.f64 	%fd42, %fd37, %fd41;
	ld.global.f64 	%fd43, [%rd9+-24];
	ld.global.f64 	%fd44, [%rd11+-24];
	sub.f64 	%fd45, %fd43, %fd44;
	abs.f64 	%fd46, %fd45;
	add.f64 	%fd47, %fd42, %fd46;
	ld.global.f64 	%fd48, [%rd9+-16];
	ld.global.f64 	%fd49, [%rd11+-16];
	sub.f64 	%fd50, %fd48, %fd49;
	abs.f64 	%fd51, %fd50;
	add.f64 	%fd52, %fd47, %fd51;
	ld.global.f64 	%fd53, [%rd9+-8];
	ld.global.f64 	%fd54, [%rd11+-8];
	sub.f64 	%fd55, %fd53, %fd54;
	abs.f64 	%fd56, %fd55;
	add.f64 	%fd57, %fd52, %fd56;
	ld.global.f64 	%fd58, [%rd9];
	ld.global.f64 	%fd59, [%rd11];
	sub.f64 	%fd60, %fd58, %fd59;
	abs.f64 	%fd61, %fd60;
	add.f64 	%fd62, %fd57, %fd61;
	ld.global.f64 	%fd63, [%rd9+8];
	ld.global.f64 	%fd64, [%rd11+8];
	sub.f64 	%fd65, %fd63, %fd64;
	abs.f64 	%fd66, %fd65;
	add.f64 	%fd67, %fd62, %fd66;
	ld.global.f64 	%fd68, [%rd9+16];
	ld.global.f64 	%fd69, [%rd11+16];
	sub.f64 	%fd70, %fd68, %fd69;
	abs.f64 	%fd71, %fd70;
	add.f64 	%fd72, %fd67, %fd71;
	ld.global.f64 	%fd73, [%rd9+24];
	ld.global.f64 	%fd74, [%rd11+24];
	sub.f64 	%fd75, %fd73, %fd74;
	abs.f64 	%fd76, %fd75;
	add.f64 	%fd77, %fd72, %fd76;
	ld.global.f64 	%fd78, [%rd9+32];
	ld.global.f64 	%fd79, [%rd11+32];
	sub.f64 	%fd80, %fd78, %fd79;
	abs.f64 	%fd81, %fd80;
	add.f64 	%fd82, %fd77, %fd81;
	ld.global.f64 	%fd83, [%rd9+40];
	ld.global.f64 	%fd84, [%rd11+40];
	sub.f64 	%fd85, %fd83, %fd84;
	abs.f64 	%fd86, %fd85;
	add.f64 	%fd87, %fd82, %fd86;
	ld.global.f64 	%fd88, [%rd9+48];
	ld.global.f64 	%fd89, [%rd11+48];
	sub.f64 	%fd90, %fd88, %fd89;
	abs.f64 	%fd91, %fd90;
	add.f64 	%fd92, %fd87, %fd91;
	ld.global.f64 	%fd93, [%rd9+56];
	ld.global.f64 	%fd94, [%rd11+56];
	sub.f64 	%fd95, %fd93, %fd94;
	abs.f64 	%fd96, %fd95;
	add.f64 	%fd169, %fd92, %fd96;
	add.s32 	%r41, %r41, 16;
	add.s32 	%r40, %r40, 16;
	add.s32 	%r39, %r39, 16;
	setp.ne.s32 	%p4, %r41, 0;
	@%p4 bra 	$L__BB1_4;
$L__BB1_5:
	setp.eq.s32 	%p5, %r3, 0;
	@%p5 bra 	$L__BB1_14;
	and.b32  	%r13, %r29, 7;
	setp.lt.u32 	%p6, %r3, 8;
	@%p6 bra 	$L__BB1_8;
	add.s32 	%r35, %r43, %r2;
	mul.wide.s32 	%rd12, %r35, 8;
	add.s64 	%rd13, %rd2, %rd12;
	ld.global.f64 	%fd98, [%rd13];
	add.s32 	%r36, %r43, %r28;
	mul.wide.s32 	%rd14, %r36, 8;
	add.s64 	%rd15, %rd1, %rd14;
	ld.global.f64 	%fd99, [%rd15];
	sub.f64 	%fd100, %fd98, %fd99;
	abs.f64 	%fd101, %fd100;
	add.f64 	%fd102, %fd169, %fd101;
	ld.global.f64 	%fd103, [%rd13+8];
	ld.global.f64 	%fd104, [%rd15+8];
	sub.f64 	%fd105, %fd103, %fd104;
	abs.f64 	%fd106, %fd105;
	add.f64 	%fd107, %fd102, %fd106;
	ld.global.f64 	%fd108, [%rd13+16];
	ld.global.f64 	%fd109, [%rd15+16];
	sub.f64 	%fd110, %fd108, %fd109;
	abs.f64 	%fd111, %fd110;
	add.f64 	%fd112, %fd107, %fd111;
	ld.global.f64 	%fd113, [%rd13+24];
	ld.global.f64 	%fd114, [%rd15+24];
	sub.f64 	%fd115, %fd113, %fd114;
	abs.f64 	%fd116, %fd115;
	add.f64 	%fd117, %fd112, %fd116;
	ld.global.f64 	%fd118, [%rd13+32];
	ld.global.f64 	%fd119, [%rd15+32];
	sub.f64 	%fd120, %fd118, %fd119;
	abs.f64 	%fd121, %fd120;
	add.f64 	%fd122, %fd117, %fd121;
	ld.global.f64 	%fd123, [%rd13+40];
	ld.global.f64 	%fd124, [%rd15+40];
	sub.f64 	%fd125, %fd123, %fd124;
	abs.f64 	%fd126, %fd125;
	add.f64 	%fd127, %fd122, %fd126;
	ld.global.f64 	%fd128, [%rd13+48];
	ld.global.f64 	%fd129, [%rd15+48];
	sub.f64 	%fd130, %fd128, %fd129;
	abs.f64 	%fd131, %fd130;
	add.f64 	%fd132, %fd127, %fd131;
	ld.global.f64 	%fd133, [%rd13+56];
	ld.global.f64 	%fd134, [%rd15+56];
	sub.f64 	%fd135, %fd133, %fd134;
	abs.f64 	%fd136, %fd135;
	add.f64 	%fd169, %fd132, %fd136;
	add.s32 	%r43, %r43, 8;
$L__BB1_8:
	setp.eq.s32 	%p7, %r13, 0;
	@%p7 bra 	$L__BB1_14;
	and.b32  	%r16, %r29, 3;
	setp.lt.u32 	%p8, %r13, 4;
	@%p8 bra 	$L__BB1_11;
	add.s32 	%r37, %r43, %r2;
	mul.wide.s32 	%rd16, %r37, 8;
	add.s64 	%rd17, %rd2, %rd16;
	ld.global.f64 	%fd138, [%rd17];
	add.s32 	%r38, %r43, %r28;
	mul.wide.s32 	%rd18, %r38, 8;
	add.s64 	%rd19, %rd1, %rd18;
	ld.global.f64 	%fd139, [%rd19];
	sub.f64 	%fd140, %fd138, %fd139;
	abs.f64 	%fd141, %fd140;
	add.f64 	%fd142, %fd169, %fd141;
	ld.global.f64 	%fd143, [%rd17+8];
	ld.global.f64 	%fd144, [%rd19+8];
	sub.f64 	%fd145, %fd143, %fd144;
	abs.f64 	%fd146, %fd145;
	add.f64 	%fd147, %fd142, %fd146;
	ld.global.f64 	%fd148, [%rd17+16];
	ld.global.f64 	%fd149, [%rd19+16];
	sub.f64 	%fd150, %fd148, %fd149;
	abs.f64 	%fd151, %fd150;
	add.f64 	%fd152, %fd147, %fd151;
	ld.global.f64 	%fd153, [%rd17+24];
	ld.global.f64 	%fd154, [%rd19+24];
	sub.f64 	%fd155, %fd153, %fd154;
	abs.f64 	%fd156, %fd155;
	add.f64 	%fd169, %fd152, %fd156;
	add.s32 	%r43, %r43, 4;
$L__BB1_11:
	setp.eq.s32 	%p9, %r16, 0;
	@%p9 bra 	$L__BB1_14;
	add.s32 	%r47, %r43, %r28;
	add.s32 	%r46, %r43, %r2;
	neg.s32 	%r45, %r16;
$L__BB1_13:
	.pragma "nounroll";
	mul.wide.s32 	%rd20, %r47, 8;
	add.s64 	%rd21, %rd1, %rd20;
	mul.wide.s32 	%rd22, %r46, 8;
	add.s64 	%rd23, %rd2, %rd22;
	ld.global.f64 	%fd157, [%rd23];
	ld.global.f64 	%fd158, [%rd21];
	sub.f64 	%fd159, %fd157, %fd158;
	abs.f64 	%fd160, %fd159;
	add.f64 	%fd169, %fd169, %fd160;
	add.s32 	%r47, %r47, 1;
	add.s32 	%r46, %r46, 1;
	add.s32 	%r45, %r45, 1;
	setp.ne.s32 	%p10, %r45, 0;
	@%p10 bra 	$L__BB1_13;
$L__BB1_14:
	cvta.to.global.u64 	%rd24, %rd5;
	mul.wide.s32 	%rd25, %r1, 8;
	add.s64 	%rd26, %rd24, %rd25;
	st.global.f64 	[%rd26], %fd169;
$L__BB1_15:
	ret;

}
	// .globl	_Z25compute_distance_tanimotoPdS_iS_ii
.visible .entry _Z25compute_distance_tanimotoPdS_iS_ii(
	.param .u64 .ptr .align 1 _Z25compute_distance_tanimotoPdS_iS_ii_param_0,
	.param .u64 .ptr .align 1 _Z25compute_distance_tanimotoPdS_iS_ii_param_1,
	.param .u32 _Z25compute_distance_tanimotoPdS_iS_ii_param_2,
	.param .u64 .ptr .align 1 _Z25compute_distance_tanimotoPdS_iS_ii_param_3,
	.param .u32 _Z25compute_distance_tanimotoPdS_iS_ii_param_4,
	.param .u32 _Z25compute_distance_tanimotoPdS_iS_ii_param_5
)
{
	.reg .pred 	%p<11>;
	.reg .b32 	%r<38>;
	.reg .b64 	%rd<26>;
	.reg .b64 	%fd<138>;

	ld.param.u64 	%rd4, [_Z25compute_distance_tanimotoPdS_iS_ii_param_0];
	ld.param.u64 	%rd5, [_Z25compute_distance_tanimotoPdS_iS_ii_param_1];
	ld.param.u32 	%r18, [_Z25compute_distance_tanimotoPdS_iS_ii_param_2];
	ld.param.u32 	%r20, [_Z25compute_distance_tanimotoPdS_iS_ii_param_4];
	ld.param.u32 	%r19, [_Z25compute_distance_tanimotoPdS_iS_ii_param_5];
	cvta.to.global.u64 	%rd1, %rd5;
	cvta.to.global.u64 	%rd2, %rd4;
	mov.u32 	%r21, %tid.x;
	mov.u32 	%r22, %ntid.x;
	mov.u32 	%r23, %ctaid.x;
	mad.lo.s32 	%r1, %r22, %r23, %r21;
	setp.ge.s32 	%p1, %r1, %r20;
	@%p1 bra 	$L__BB2_15;
	setp.lt.s32 	%p2, %r19, 1;
	mov.f64 	%fd133, 0d0000000000000000;
	mov.f64 	%fd137, %fd133;
	@%p2 bra 	$L__BB2_14;
	mul.lo.s32 	%r2, %r19, %r1;
	and.b32  	%r3, %r19, 7;
	setp.lt.u32 	%p3, %r19, 8;
	mov.f64 	%fd135, 0d0000000000000000;
	mov.b32 	%r36, 0;
	mov.f64 	%fd134, %fd135;
	mov.f64 	%fd133, %fd135;
	@%p3 bra 	$L__BB2_5;
	and.b32  	%r36, %r19, 2147483640;
	neg.s32 	%r34, %r36;
	mov.f64 	%fd135, 0d0000000000000000;
	mov.u32 	%r32, %r18;
	mov.u32 	%r33, %r2;
$L__BB2_4:
	.pragma "nounroll";
	mul.wide.s32 	%rd6, %r33, 8;
	add.s64 	%rd7, %rd2, %rd6;
	mul.wide.s32 	%rd8, %r32, 8;
	add.s64 	%rd9, %rd1, %rd8;
	ld.global.f64 	%fd44, [%rd7];
	ld.global.f64 	%fd45, [%rd9];
	fma.rn.f64 	%fd46, %fd44, %fd45, %fd133;
	fma.rn.f64 	%fd47, %fd44, %fd44, %fd134;
	fma.rn.f64 	%fd48, %fd45, %fd45, %fd135;
	ld.global.f64 	%fd49, [%rd7+8];
	ld.global.f64 	%fd50, [%rd9+8];
	fma.rn.f64 	%fd51, %fd49, %fd50, %fd46;
	fma.rn.f64 	%fd52, %fd49, %fd49, %fd47;
	fma.rn.f64 	%fd53, %fd50, %fd50, %fd48;
	ld.global.f64 	%fd54, [%rd7+16];
	ld.global.f64 	%fd55, [%rd9+16];
	fma.rn.f64 	%fd56, %fd54, %fd55, %fd51;
	fma.rn.f64 	%fd57, %fd54, %fd54, %fd52;
	fma.rn.f64 	%fd58, %fd55, %fd55, %fd53;
	ld.global.f64 	%fd59, [%rd7+24];
	ld.global.f64 	%fd60, [%rd9+24];
	fma.rn.f64 	%fd61, %fd59, %fd60, %fd56;
	fma.rn.f64 	%fd62, %fd59, %fd59, %fd57;
	fma.rn.f64 	%fd63, %fd60, %fd60, %fd58;
	ld.global.f64 	%fd64, [%rd7+32];
	ld.global.f64 	%fd65, [%rd9+32];
	fma.rn.f64 	%fd66, %fd64, %fd65, %fd61;
	fma.rn.f64 	%fd67, %fd64, %fd64, %fd62;
	fma.rn.f64 	%fd68, %fd65, %fd65, %fd63;
	ld.global.f64 	%fd69, [%rd7+40];
	ld.global.f64 	%fd70, [%rd9+40];
	fma.rn.f64 	%fd71, %fd69, %fd70, %fd66;
	fma.rn.f64 	%fd72, %fd69, %fd69, %fd67;
	fma.rn.f64 	%fd73, %fd70, %fd70, %fd68;
	ld.global.f64 	%fd74, [%rd7+48];
	ld.global.f64 	%fd75, [%rd9+48];
	fma.rn.f64 	%fd76, %fd74, %fd75, %fd71;
	fma.rn.f64 	%fd77, %fd74, %fd74, %fd72;
	fma.rn.f64 	%fd78, %fd75, %fd75, %fd73;
	ld.global.f64 	%fd79, [%rd7+56];
	ld.global.f64 	%fd80, [%rd9+56];
	fma.rn.f64 	%fd133, %fd79, %fd80, %fd76;
	fma.rn.f64 	%fd134, %fd79, %fd79, %fd77;
	fma.rn.f64 	%fd135, %fd80, %fd80, %fd78;
	add.s32 	%r34, %r34, 8;
	add.s32 	%r33, %r33, 8;
	add.s32 	%r32, %r32, 8;
	setp.ne.s32 	%p4, %r34, 0;
	@%p4 bra 	$L__BB2_4;
$L__BB2_5:
	setp.eq.s32 	%p5, %r3, 0;
	@%p5 bra 	$L__BB2_13;
	and.b32  	%r13, %r19, 3;
	setp.lt.u32 	%p6, %r3, 4;
	@%p6 bra 	$L__BB2_8;
	add.s32 	%r25, %r36, %r2;
	mul.wide.s32 	%rd10, %r25, 8;
	add.s64 	%rd11, %rd2, %rd10;
	ld.global.f64 	%fd82, [%rd11];
	add.s32 	%r26, %r36, %r18;
	mul.wide.s32 	%rd12, %r26, 8;
	add.s64 	%rd13, %rd1, %rd12;
	ld.global.f64 	%fd83, [%rd13];
	fma.rn.f64 	%fd84, %fd82, %fd83, %fd133;
	fma.rn.f64 	%fd85, %fd82, %fd82, %fd134;
	fma.rn.f64 	%fd86, %fd83, %fd83, %fd135;
	ld.global.f64 	%fd87, [%rd11+8];
	ld.global.f64 	%fd88, [%rd13+8];
	fma.rn.f64 	%fd89, %fd87, %fd88, %fd84;
	fma.rn.f64 	%fd90, %fd87, %fd87, %fd85;
	fma.rn.f64 	%fd91, %fd88, %fd88, %fd86;
	ld.global.f64 	%fd92, [%rd11+16];
	ld.global.f64 	%fd93, [%rd13+16];
	fma.rn.f64 	%fd94, %fd92, %fd93, %fd89;
	fma.rn.f64 	%fd95, %fd92, %fd92, %fd90;
	fma.rn.f64 	%fd96, %fd93, %fd93, %fd91;
	ld.global.f64 	%fd97, [%rd11+24];
	ld.global.f64 	%fd98, [%rd13+24];
	fma.rn.f64 	%fd133, %fd97, %fd98, %fd94;
	fma.rn.f64 	%fd134, %fd97, %fd97, %fd95;
	fma.rn.f64 	%fd135, %fd98, %fd98, %fd96;
	add.s32 	%r36, %r36, 4;
$L__BB2_8:
	setp.eq.s32 	%p7, %r13, 0;
	@%p7 bra 	$L__BB2_13;
	setp.eq.s32 	%p8, %r13, 1;
	@%p8 bra 	$L__BB2_11;
	add.s32 	%r27, %r36, %r2;
	mul.wide.s32 	%rd14, %r27, 8;
	add.s64 	%rd15, %rd2, %rd14;
	ld.global.f64 	%fd100, [%rd15];
	add.s32 	%r28, %r36, %r18;
	mul.wide.s32 	%rd16, %r28, 8;
	add.s64 	%rd17, %rd1, %rd16;
	ld.global.f64 	%fd101, [%rd17];
	fma.rn.f64 	%fd102, %fd100, %fd101, %fd133;
	fma.rn.f64 	%fd103, %fd100, %fd100, %fd134;
	fma.rn.f64 	%fd104, %fd101, %fd101, %fd135;
	ld.global.f64 	%fd105, [%rd15+8];
	ld.global.f64 	%fd106, [%rd17+8];
	fma.rn.f64 	%fd133, %fd105, %fd106, %fd102;
	fma.rn.f64 	%fd134, %fd105, %fd105, %fd103;
	fma.rn.f64 	%fd135, %fd106, %fd106, %fd104;
	add.s32 	%r36, %r36, 2;
$L__BB2_11:
	and.b32  	%r29, %r19, 1;
	setp.eq.b32 	%p9, %r29, 1;
	not.pred 	%p10, %p9;
	@%p10 bra 	$L__BB2_13;
	add.s32 	%r30, %r36, %r2;
	mul.wide.s32 	%rd18, %r30, 8;
	add.s64 	%rd19, %rd2, %rd18;
	ld.global.f64 	%fd107, [%rd19];
	add.s32 	%r31, %r36, %r18;
	mul.wide.s32 	%rd20, %r31, 8;
	add.s64 	%rd21, %rd1, %rd20;
	ld.global.f64 	%fd108, [%rd21];
	fma.rn.f64 	%fd133, %fd107, %fd108, %fd133;
	fma.rn.f64 	%fd134, %fd107, %fd107, %fd134;
	fma.rn.f64 	%fd135, %fd108, %fd108, %fd135;
$L__BB2_13:
	add.f64 	%fd137, %fd134, %fd135;
$L__BB2_14:
	ld.param.u64 	%rd25, [_Z25compute_distance_tanimotoPdS_iS_ii_param_3];
	abs.f64 	%fd109, %fd133;
	sub.f64 	%fd110, %fd137, %fd109;
	div.rn.f64 	%fd111, %fd109, %fd110;
	cvta.to.global.u64 	%rd22, %rd25;
	mul.wide.s32 	%rd23, %r1, 8;
	add.s64 	%rd24, %rd22, %rd23;
	st.global.f64 	[%rd24], %fd111;
$L__BB2_15:
	ret;

}


// ===== COMPILED SASS (sm_100) =====

	.target	sm_100

	.elftype	@"ET_EXEC"


//--------------------- .note.nv.tkinfo           --------------------------
	.section	.note.nv.tkinfo,"",@"SHT_NOTE"
	.sectionflags	@"SHF_NOTE_NV_TKINFO"
	.tkinfo
        /*0018*/ 	.word	0x00000002
        /*0030*/ 	.string	""
        /*0030*/ 	.string	"ptxas"
        /*0030*/ 	.string	"Cuda compilation tools, release 13.0, V13.0.88"
        /*0030*/ 	.string	"Build cuda_13.0.r13.0/compiler.36424714_0"
        /*0030*/ 	.string	"-arch sm_100 -m 64 "



//--------------------- .note.nv.cuinfo           --------------------------
	.section	.note.nv.cuinfo,"",@"SHT_NOTE"
	.sectionflags	@"SHF_NOTE_NV_CUINFO"
        /*0018*/ 	.short	0x0002
        /*001a*/ 	.short	0x0064
        /*001c*/ 	.short	0x0082
	.zero		2


//--------------------- .nv.info                  --------------------------
	.section	.nv.info,"",@"SHT_CUDA_INFO"
	.align	4


	//----- nvinfo : EIATTR_REGCOUNT
	.align		4
        /*0000*/ 	.byte	0x04, 0x2f
        /*0002*/ 	.short	(.L_1 - .L_0)
	.align		4
.L_0:
        /*0004*/ 	.word	index@(_Z16compute_distancePdS_iS_ii)
        /*0008*/ 	.word	0x00000020


	//----- nvinfo : EIATTR_FRAME_SIZE
	.align		4
.L_1:
        /*000c*/ 	.byte	0x04, 0x11
        /*000e*/ 	.short	(.L_3 - .L_2)
	.align		4
.L_2:
        /*0010*/ 	.word	index@($__internal_1_$__cuda_sm20_dsqrt_rn_f64_mediumpath_v1)
        /*0014*/ 	.word	0x00000000


	//----- nvinfo : EIATTR_FRAME_SIZE
	.align		4
.L_3:
        /*0018*/ 	.byte	0x04, 0x11
        /*001a*/ 	.short	(.L_5 - .L_4)
	.align		4
.L_4:
        /*001c*/ 	.word	index@(_Z16compute_distancePdS_iS_ii)
        /*0020*/ 	.word	0x00000000


	//----- nvinfo : EIATTR_REGCOUNT
	.align		4
.L_5:
        /*0024*/ 	.byte	0x04, 0x2f
        /*0026*/ 	.short	(.L_7 - .L_6)
	.align		4
.L_6:
        /*0028*/ 	.word	index@(_Z26compute_distance_manhattanPdS_iS_ii)
        /*002c*/ 	.word	0x00000020


	//----- nvinfo : EIATTR_FRAME_SIZE
	.align		4
.L_7:
        /*0030*/ 	.byte	0x04, 0x11
        /*0032*/ 	.short	(.L_9 - .L_8)
	.align		4
.L_8:
        /*0034*/ 	.word	index@(_Z26compute_distance_manhattanPdS_iS_ii)
        /*0038*/ 	.word	0x00000000


	//----- nvinfo : EIATTR_REGCOUNT
	.align		4
.L_9:
        /*003c*/ 	.byte	0x04, 0x2f
        /*003e*/ 	.short	(.L_11 - .L_10)
	.align		4
.L_10:
        /*0040*/ 	.word	index@(_Z25compute_distance_tanimotoPdS_iS_ii)
        /*0044*/ 	.word	0x00000020


	//----- nvinfo : EIATTR_FRAME_SIZE
	.align		4
.L_11:
        /*0048*/ 	.byte	0x04, 0x11
        /*004a*/ 	.short	(.L_13 - .L_12)
	.align		4
.L_12:
        /*004c*/ 	.word	index@($__internal_0_$__cuda_sm20_div_rn_f64_full)
        /*0050*/ 	.word	0x00000000


	//----- nvinfo : EIATTR_FRAME_SIZE
	.align		4
.L_13:
        /*0054*/ 	.byte	0x04, 0x11
        /*0056*/ 	.short	(.L_15 - .L_14)
	.align		4
.L_14:
        /*0058*/ 	.word	index@(_Z25compute_distance_tanimotoPdS_iS_ii)
        /*005c*/ 	.word	0x00000000


	//----- nvinfo : EIATTR_MIN_STACK_SIZE
	.align		4
.L_15:
        /*0060*/ 	.byte	0x04, 0x12
        /*0062*/ 	.short	(.L_17 - .L_16)
	.align		4
.L_16:
        /*0064*/ 	.word	index@(_Z25compute_distance_tanimotoPdS_iS_ii)
        /*0068*/ 	.word	0x00000000


	//----- nvinfo : EIATTR_MIN_STACK_SIZE
	.align		4
.L_17:
        /*006c*/ 	.byte	0x04, 0x12
        /*006e*/ 	.short	(.L_19 - .L_18)
	.align		4
.L_18:
        /*0070*/ 	.word	index@(_Z26compute_distance_manhattanPdS_iS_ii)
        /*0074*/ 	.word	0x00000000


	//----- nvinfo : EIATTR_MIN_STACK_SIZE
	.align		4
.L_19:
        /*0078*/ 	.byte	0x04, 0x12
        /*007a*/ 	.short	(.L_21 - .L_20)
	.align		4
.L_20:
        /*007c*/ 	.word	index@(_Z16compute_distancePdS_iS_ii)
        /*0080*/ 	.word	0x00000000
.L_21:


//--------------------- .nv.compat                --------------------------
	.section	.nv.compat,"",@"SHT_CUDA_COMPAT_INFO"
	.align	4
        /*0000*/ 	.byte	0x02, 0x09, 0x00, 0x00, 0x02, 0x02, 0x01, 0x00, 0x02, 0x05, 0x05, 0x00, 0x03, 0x07, 0x01, 0x01
        /*0010*/ 	.byte	0x02, 0x03, 0x00, 0x00, 0x02, 0x06, 0x01, 0x00, 0x04, 0x0b, 0x08, 0x00, 0x01, 0x00, 0x00, 0x00
        /*0020*/ 	.byte	0x00, 0x00, 0x00, 0x00


//--------------------- .nv.info._Z25compute_distance_tanimotoPdS_iS_ii --------------------------
	.section	.nv.info._Z25compute_distance_tanimotoPdS_iS_ii,"",@"SHT_CUDA_INFO"
	.sectionflags	@""
	.align	4


	//----- nvinfo : EIATTR_CUDA_API_VERSION
	.align		4
        /*0000*/ 	.byte	0x04, 0x37
        /*0002*/ 	.short	(.L_23 - .L_22)
.L_22:
        /*0004*/ 	.word	0x00000082


	//----- nvinfo : EIATTR_KPARAM_INFO
	.align		4
.L_23:
        /*0008*/ 	.byte	0x04, 0x17
        /*000a*/ 	.short	(.L_25 - .L_24)
.L_24:
        /*000c*/ 	.word	0x00000000
        /*0010*/ 	.short	0x0005
        /*0012*/ 	.short	0x0024
        /*0014*/ 	.byte	0x00, 0xf0, 0x11, 0x00


	//----- nvinfo : EIATTR_KPARAM_INFO
	.align		4
.L_25:
        /*0018*/ 	.byte	0x04, 0x17
        /*001a*/ 	.short	(.L_27 - .L_26)
.L_26:
        /*001c*/ 	.word	0x00000000
        /*0020*/ 	.short	0x0004
        /*0022*/ 	.short	0x0020
        /*0024*/ 	.byte	0x00, 0xf0, 0x11, 0x00


	//----- nvinfo : EIATTR_KPARAM_INFO
	.align		4
.L_27:
        /*0028*/ 	.byte	0x04, 0x17
        /*002a*/ 	.short	(.L_29 - .L_28)
.L_28:
        /*002c*/ 	.word	0x00000000
        /*0030*/ 	.short	0x0003
        /*0032*/ 	.short	0x0018
        /*0034*/ 	.byte	0x00, 0xf5, 0x21, 0x00


	//----- nvinfo : EIATTR_KPARAM_INFO
	.align		4
.L_29:
        /*0038*/ 	.byte	0x04, 0x17
        /*003a*/ 	.short	(.L_31 - .L_30)
.L_30:
        /*003c*/ 	.word	0x00000000
        /*0040*/ 	.short	0x0002
        /*0042*/ 	.short	0x0010
        /*0044*/ 	.byte	0x00, 0xf0, 0x11, 0x00


	//----- nvinfo : EIATTR_KPARAM_INFO
	.align		4
.L_31:
        /*0048*/ 	.byte	0x04, 0x17
        /*004a*/ 	.short	(.L_33 - .L_32)
.L_32:
        /*004c*/ 	.word	0x00000000
        /*0050*/ 	.short	0x0001
        /*0052*/ 	.short	0x0008
        /*0054*/ 	.byte	0x00, 0xf5, 0x21, 0x00


	//----- nvinfo : EIATTR_KPARAM_INFO
	.align		4
.L_33:
        /*0058*/ 	.byte	0x04, 0x17
        /*005a*/ 	.short	(.L_35 - .L_34)
.L_34:
        /*005c*/ 	.word	0x00000000
        /*0060*/ 	.short	0x0000
        /*0062*/ 	.short	0x0000
        /*0064*/ 	.byte	0x00, 0xf5, 0x21, 0x00


	//----- nvinfo : EIATTR_SPARSE_MMA_MASK
	.align		4
.L_35:
        /*0068*/ 	.byte	0x03, 0x50
        /*006a*/ 	.short	0x0000


	//----- nvinfo : EIATTR_MAXREG_COUNT
	.align		4
        /*006c*/ 	.byte	0x03, 0x1b
        /*006e*/ 	.short	0x00ff


	//----- nvinfo : EIATTR_MERCURY_ISA_VERSION
	.align		4
        /*0070*/ 	.byte	0x03, 0x5f
        /*0072*/ 	.short	0x0101


	//----- nvinfo : EIATTR_VRC_CTA_INIT_COUNT
	.align		4
        /*0074*/ 	.byte	0x02, 0x4a
	.zero		1
	.zero		1


	//----- nvinfo : EIATTR_EXIT_INSTR_OFFSETS
	.align		4
        /*0078*/ 	.byte	0x04, 0x1c
        /*007a*/ 	.short	(.L_37 - .L_36)


	//   ....[0]....
.L_36:
        /*007c*/ 	.word	0x00000070


	//   ....[1]....
        /*0080*/ 	.word	0x00000a90


	//----- nvinfo : EIATTR_CRS_STACK_SIZE
	.align		4
.L_37:
        /*0084*/ 	.byte	0x04, 0x1e
        /*0086*/ 	.short	(.L_39 - .L_38)
.L_38:
        /*0088*/ 	.word	0x00000000


	//----- nvinfo : EIATTR_CBANK_PARAM_SIZE
	.align		4
.L_39:
        /*008c*/ 	.byte	0x03, 0x19
        /*008e*/ 	.short	0x0028


	//----- nvinfo : EIATTR_PARAM_CBANK
	.align		4
        /*0090*/ 	.byte	0x04, 0x0a
        /*0092*/ 	.short	(.L_41 - .L_40)
	.align		4
.L_40:
        /*0094*/ 	.word	index@(.nv.constant0._Z25compute_distance_tanimotoPdS_iS_ii)
        /*0098*/ 	.short	0x0380
        /*009a*/ 	.short	0x0028


	//----- nvinfo : EIATTR_SW_WAR
	.align		4
.L_41:
        /*009c*/ 	.byte	0x04, 0x36
        /*009e*/ 	.short	(.L_43 - .L_42)
.L_42:
        /*00a0*/ 	.word	0x00000008
.L_43:


//--------------------- .nv.info._Z26compute_distance_manhattanPdS_iS_ii --------------------------
	.section	.nv.info._Z26compute_distance_manhattanPdS_iS_ii,"",@"SHT_CUDA_INFO"
	.sectionflags	@""
	.align	4


	//----- nvinfo : EIATTR_CUDA_API_VERSION
	.align		4
        /*0000*/ 	.byte	0x04, 0x37
        /*0002*/ 	.short	(.L_45 - .L_44)
.L_44:
        /*0004*/ 	.word	0x00000082


	//----- nvinfo : EIATTR_KPARAM_INFO
	.align		4
.L_45:
        /*0008*/ 	.byte	0x04, 0x17
        /*000a*/ 	.short	(.L_47 - .L_46)
.L_46:
        /*000c*/ 	.word	0x00000000
        /*0010*/ 	.short	0x0005
        /*0012*/ 	.short	0x0024
        /*0014*/ 	.byte	0x00, 0xf0, 0x11, 0x00


	//----- nvinfo : EIATTR_KPARAM_INFO
	.align		4
.L_47:
        /*0018*/ 	.byte	0x04, 0x17
        /*001a*/ 	.short	(.L_49 - .L_48)
.L_48:
        /*001c*/ 	.word	0x00000000
        /*0020*/ 	.short	0x0004
        /*0022*/ 	.short	0x0020
        /*0024*/ 	.byte	0x00, 0xf0, 0x11, 0x00


	//----- nvinfo : EIATTR_KPARAM_INFO
	.align		4
.L_49:
        /*0028*/ 	.byte	0x04, 0x17
        /*002a*/ 	.short	(.L_51 - .L_50)
.L_50:
        /*002c*/ 	.word	0x00000000
        /*0030*/ 	.short	0x0003
        /*0032*/ 	.short	0x0018
        /*0034*/ 	.byte	0x00, 0xf5, 0x21, 0x00


	//----- nvinfo : EIATTR_KPARAM_INFO
	.align		4
.L_51:
        /*0038*/ 	.byte	0x04, 0x17
        /*003a*/ 	.short	(.L_53 - .L_52)
.L_52:
        /*003c*/ 	.word	0x00000000
        /*0040*/ 	.short	0x0002
        /*0042*/ 	.short	0x0010
        /*0044*/ 	.byte	0x00, 0xf0, 0x11, 0x00


	//----- nvinfo : EIATTR_KPARAM_INFO
	.align		4
.L_53:
        /*0048*/ 	.byte	0x04, 0x17
        /*004a*/ 	.short	(.L_55 - .L_54)
.L_54:
        /*004c*/ 	.word	0x00000000
        /*0050*/ 	.short	0x0001
        /*0052*/ 	.short	0x0008
        /*0054*/ 	.byte	0x00, 0xf5, 0x21, 0x00


	//----- nvinfo : EIATTR_KPARAM_INFO
	.align		4
.L_55:
        /*0058*/ 	.byte	0x04, 0x17
        /*005a*/ 	.short	(.L_57 - .L_56)
.L_56:
        /*005c*/ 	.word	0x00000000
        /*0060*/ 	.short	0x0000
        /*0062*/ 	.short	0x0000
        /*0064*/ 	.byte	0x00, 0xf5, 0x21, 0x00


	//----- nvinfo : EIATTR_SPARSE_MMA_MASK
	.align		4
.L_57:
        /*0068*/ 	.byte	0x03, 0x50
        /*006a*/ 	.short	0x0000


	//----- nvinfo : EIATTR_MAXREG_COUNT
	.align		4
        /*006c*/ 	.byte	0x03, 0x1b
        /*006e*/ 	.short	0x00ff


	//----- nvinfo : EIATTR_MERCURY_ISA_VERSION
	.align		4
        /*0070*/ 	.byte	0x03, 0x5f
        /*0072*/ 	.short	0x0101


	//----- nvinfo : EIATTR_VRC_CTA_INIT_COUNT
	.align		4
        /*0074*/ 	.byte	0x02, 0x4a
	.zero		1
	.zero		1


	//----- nvinfo : EIATTR_EXIT_INSTR_OFFSETS
	.align		4
        /*0078*/ 	.byte	0x04, 0x1c
        /*007a*/ 	.short	(.L_59 - .L_58)


	//   ....[0]....
.L_58:
        /*007c*/ 	.word	0x00000070


	//   ....[1]....
        /*0080*/ 	.word	0x00000ca0


	//----- nvinfo : EIATTR_CBANK_PARAM_SIZE
	.align		4
.L_59:
        /*0084*/ 	.byte	0x03, 0x19
        /*0086*/ 	.short	0x0028


	//----- nvinfo : EIATTR_PARAM_CBANK
	.align		4
        /*0088*/ 	.byte	0x04, 0x0a
        /*008a*/ 	.short	(.L_61 - .L_60)
	.align		4
.L_60:
        /*008c*/ 	.word	index@(.nv.constant0._Z26compute_distance_manhattanPdS_iS_ii)
        /*0090*/ 	.short	0x0380
        /*0092*/ 	.short	0x0028


	//----- nvinfo : EIATTR_SW_WAR
	.align		4
.L_61:
        /*0094*/ 	.byte	0x04, 0x36
        /*0096*/ 	.short	(.L_63 - .L_62)
.L_62:
        /*0098*/ 	.word	0x00000008
.L_63:


//--------------------- .nv.info._Z16compute_distancePdS_iS_ii --------------------------
	.section	.nv.info._Z16compute_distancePdS_iS_ii,"",@"SHT_CUDA_INFO"
	.sectionflags	@""
	.align	4


	//----- nvinfo : EIATTR_CUDA_API_VERSION
	.align		4
        /*0000*/ 	.byte	0x04, 0x37
        /*0002*/ 	.short	(.L_65 - .L_64)
.L_64:
        /*0004*/ 	.word	0x00000082


	//----- nvinfo : EIATTR_KPARAM_INFO
	.align		4
.L_65:
        /*0008*/ 	.byte	0x04, 0x17
        /*000a*/ 	.short	(.L_67 - .L_66)
.L_66:
        /*000c*/ 	.word	0x00000000
        /*0010*/ 	.short	0x0005
        /*0012*/ 	.short	0x0024
        /*0014*/ 	.byte	0x00, 0xf0, 0x11, 0x00


	//----- nvinfo : EIATTR_KPARAM_INFO
	.align		4
.L_67:
        /*0018*/ 	.byte	0x04, 0x17
        /*001a*/ 	.short	(.L_69 - .L_68)
.L_68:
        /*001c*/ 	.word	0x00000000
        /*0020*/ 	.short	0x0004
        /*0022*/ 	.short	0x0020
        /*0024*/ 	.byte	0x00, 0xf0, 0x11, 0x00


	//----- nvinfo : EIATTR_KPARAM_INFO
	.align		4
.L_69:
        /*0028*/ 	.byte	0x04, 0x17
        /*002a*/ 	.short	(.L_71 - .L_70)
.L_70:
        /*002c*/ 	.word	0x00000000
        /*0030*/ 	.short	0x0003
        /*0032*/ 	.short	0x0018
        /*0034*/ 	.byte	0x00, 0xf5, 0x21, 0x00


	//----- nvinfo : EIATTR_KPARAM_INFO
	.align		4
.L_71:
        /*0038*/ 	.byte	0x04, 0x17
        /*003a*/ 	.short	(.L_73 - .L_72)
.L_72:
        /*003c*/ 	.word	0x00000000
        /*0040*/ 	.short	0x0002
        /*0042*/ 	.short	0x0010
        /*0044*/ 	.byte	0x00, 0xf0, 0x11, 0x00


	//----- nvinfo : EIATTR_KPARAM_INFO
	.align		4
.L_73:
        /*0048*/ 	.byte	0x04, 0x17
        /*004a*/ 	.short	(.L_75 - .L_74)
.L_74:
        /*004c*/ 	.word	0x00000000
        /*0050*/ 	.short	0x0001
        /*0052*/ 	.short	0x0008
        /*0054*/ 	.byte	0x00, 0xf5, 0x21, 0x00


	//----- nvinfo : EIATTR_KPARAM_INFO
	.align		4
.L_75:
        /*0058*/ 	.byte	0x04, 0x17
        /*005a*/ 	.short	(.L_77 - .L_76)
.L_76:
        /*005c*/ 	.word	0x00000000
        /*0060*/ 	.short	0x0000
        /*0062*/ 	.short	0x0000
        /*0064*/ 	.byte	0x00, 0xf5, 0x21, 0x00


	//----- nvinfo : EIATTR_SPARSE_MMA_MASK
	.align		4
.L_77:
        /*0068*/ 	.byte	0x03, 0x50
        /*006a*/ 	.short	0x0000


	//----- nvinfo : EIATTR_MAXREG_COUNT
	.align		4
        /*006c*/ 	.byte	0x03, 0x1b
        /*006e*/ 	.short	0x00ff


	//----- nvinfo : EIATTR_MERCURY_ISA_VERSION
	.align		4
        /*0070*/ 	.byte	0x03, 0x5f
        /*0072*/ 	.short	0x0101


	//----- nvinfo : EIATTR_VRC_CTA_INIT_COUNT
	.align		4
        /*0074*/ 	.byte	0x02, 0x4a
	.zero		1
	.zero		1


	//----- nvinfo : EIATTR_EXIT_INSTR_OFFSETS
	.align		4
        /*0078*/ 	.byte	0x04, 0x1c
        /*007a*/ 	.short	(.L_79 - .L_78)


	//   ....[0]....
.L_78:
        /*007c*/ 	.word	0x00000070


	//   ....[1]....
        /*0080*/ 	.word	0x000009f0


	//----- nvinfo : EIATTR_CRS_STACK_SIZE
	.align		4
.L_79:
        /*0084*/ 	.byte	0x04, 0x1e
        /*0086*/ 	.short	(.L_81 - .L_80)
.L_80:
        /*0088*/ 	.word	0x00000000


	//----- nvinfo : EIATTR_CBANK_PARAM_SIZE
	.align		4
.L_81:
        /*008c*/ 	.byte	0x03, 0x19
        /*008e*/ 	.short	0x0028


	//----- nvinfo : EIATTR_PARAM_CBANK
	.align		4
        /*0090*/ 	.byte	0x04, 0x0a
        /*0092*/ 	.short	(.L_83 - .L_82)
	.align		4
.L_82:
        /*0094*/ 	.word	index@(.nv.constant0._Z16compute_distancePdS_iS_ii)
        /*0098*/ 	.short	0x0380
        /*009a*/ 	.short	0x0028


	//----- nvinfo : EIATTR_SW_WAR
	.align		4
.L_83:
        /*009c*/ 	.byte	0x04, 0x36
        /*009e*/ 	.short	(.L_85 - .L_84)
.L_84:
        /*00a0*/ 	.word	0x00000008
.L_85:


//--------------------- .nv.callgraph             --------------------------
	.section	.nv.callgraph,"",@"SHT_CUDA_CALLGRAPH"
	.align	4
	.sectionentsize	8
	.align		4
        /*0000*/ 	.word	0x00000000
	.align		4
        /*0004*/ 	.word	0xffffffff
	.align		4
        /*0008*/ 	.word	0x00000000
	.align		4
        /*000c*/ 	.word	0xfffffffe
	.align		4
        /*0010*/ 	.word	0x00000000
	.align		4
        /*0014*/ 	.word	0xfffffffd
	.align		4
        /*0018*/ 	.word	0x00000000
	.align		4
        /*001c*/ 	.word	0xfffffffc


//--------------------- .text._Z25compute_distance_tanimotoPdS_iS_ii --------------------------
	.section	.text._Z25compute_distance_tanimotoPdS_iS_ii,"ax",@progbits
	.align	128
        .global         _Z25compute_distance_tanimotoPdS_iS_ii
        .type           _Z25compute_distance_tanimotoPdS_iS_ii,@function
        .size           _Z25compute_distance_tanimotoPdS_iS_ii,(.L_x_31 - _Z25compute_distance_tanimotoPdS_iS_ii)
        .other          _Z25compute_distance_tanimotoPdS_iS_ii,@"STO_CUDA_ENTRY STV_DEFAULT"
_Z25compute_distance_tanimotoPdS_iS_ii:
.text._Z25compute_distance_tanimotoPdS_iS_ii:
[----:B------:R-:W-:Y:S01]  /*0000*/  LDC R1, c[0x0][0x37c] ;  /* 0x0000df00ff017b82 */ /* 0x000fe20000000800 */
[----:B------:R-:W0:Y:S01]  /*0010*/  S2R R0, SR_TID.X ;  /* 0x0000000000007919 */ /* 0x000e220000002100 */
[----:B------:R-:W0:Y:S01]  /*0020*/  LDCU UR4, c[0x0][0x360] ;  /* 0x00006c00ff0477ac */ /* 0x000e220008000800 */
[----:B------:R-:W0:Y:S01]  /*0030*/  S2R R3, SR_CTAID.X ;  /* 0x0000000000037919 */ /* 0x000e220000002500 */
[----:B------:R-:W1:Y:S01]  /*0040*/  LDCU UR5, c[0x0][0x3a0] ;  /* 0x00007400ff0577ac */ /* 0x000e620008000800 */
[----:B0-----:R-:W-:-:S05]  /*0050*/  IMAD R0, R3, UR4, R0 ;  /* 0x0000000403007c24 */ /* 0x001fca000f8e0200 */
[----:B-1----:R-:W-:-:S13]  /*0060*/  ISETP.GE.AND P0, PT, R0, UR5, PT ;  /* 0x0000000500007c0c */ /* 0x002fda000bf06270 */
[----:B------:R-:W-:Y:S05]  /*0070*/  @P0 EXIT ;  /* 0x000000000000094d */ /* 0x000fea0003800000 */
[----:B------:R-:W0:Y:S01]  /*0080*/  LDC R3, c[0x0][0x3a4] ;  /* 0x0000e900ff037b82 */ /* 0x000e220000000800 */
[----:B------:R-:W1:Y:S01]  /*0090*/  LDCU.64 UR4, c[0x0][0x358] ;  /* 0x00006b00ff0477ac */ /* 0x000e620008000a00 */
[----:B------:R-:W-:Y:S02]  /*00a0*/  CS2R R14, SRZ ;  /* 0x00000000000e7805 */ /* 0x000fe4000001ff00 */
[----:B------:R-:W-:Y:S02]  /*00b0*/  CS2R R4, SRZ ;  /* 0x0000000000047805 */ /* 0x000fe4000001ff00 */
[----:B0-----:R-:W-:-:S13]  /*00c0*/  ISETP.GE.AND P0, PT, R3, 0x1, PT ;  /* 0x000000010300780c */ /* 0x001fda0003f06270 */
[----:B-1----:R-:W-:Y:S05]  /*00d0*/  @!P0 BRA `(.L_x_0) ;  /* 0x0000000800108947 */ /* 0x002fea0003800000 */
[C---:B------:R-:W-:Y:S01]  /*00e0*/  ISETP.GE.U32.AND P0, PT, R3.reuse, 0x8, PT ;  /* 0x000000080300780c */ /* 0x040fe20003f06070 */
[----:B------:R-:W-:Y:S01]  /*00f0*/  IMAD R5, R0, R3, RZ ;  /* 0x0000000300057224 */ /* 0x000fe200078e02ff */
[----:B------:R-:W-:Y:S01]  /*0100*/  LOP3.LUT R4, R3, 0x7, RZ, 0xc0, !PT ;  /* 0x0000000703047812 */ /* 0x000fe200078ec0ff */
[----:B------:R-:W-:Y:S01]  /*0110*/  IMAD.MOV.U32 R26, RZ, RZ, RZ ;  /* 0x000000ffff1a7224 */ /* 0x000fe200078e00ff */
[----:B------:R-:W-:Y:S02]  /*0120*/  CS2R R24, SRZ ;  /* 0x0000000000187805 */ /* 0x000fe4000001ff00 */
[----:B------:R-:W-:Y:S02]  /*0130*/  CS2R R20, SRZ ;  /* 0x0000000000147805 */ /* 0x000fe4000001ff00 */
[----:B------:R-:W-:Y:S02]  /*0140*/  ISETP.NE.AND P1, PT, R4, RZ, PT ;  /* 0x000000ff0400720c */ /* 0x000fe40003f25270 */
[----:B------:R-:W-:-:S03]  /*0150*/  CS2R R14, SRZ ;  /* 0x00000000000e7805 */ /* 0x000fc6000001ff00 */
[----:B------:R-:W-:Y:S08]  /*0160*/  @!P0 BRA `(.L_x_1) ;  /* 0x0000000000dc8947 */ /* 0x000ff00003800000 */
[----:B------:R-:W0:Y:S01]  /*0170*/  LDCU UR6, c[0x0][0x390] ;  /* 0x00007200ff0677ac */ /* 0x000e220008000800 */
[----:B------:R-:W-:Y:S01]  /*0180*/  LOP3.LUT R26, R3, 0x7ffffff8, RZ, 0xc0, !PT ;  /* 0x7ffffff8031a7812 */ /* 0x000fe200078ec0ff */
[----:B------:R-:W-:Y:S01]  /*0190*/  IMAD.MOV.U32 R27, RZ, RZ, R5 ;  /* 0x000000ffff1b7224 */ /* 0x000fe200078e0005 */
[----:B------:R-:W-:-:S03]  /*01a0*/  CS2R R24, SRZ ;  /* 0x0000000000187805 */ /* 0x000fc6000001ff00 */
[----:B------:R-:W-:Y:S02]  /*01b0*/  IMAD.MOV R2, RZ, RZ, -R26 ;  /* 0x000000ffff027224 */ /* 0x000fe400078e0a1a */
[----:B0-----:R-:W-:-:S07]  /*01c0*/  IMAD.U32 R28, RZ, RZ, UR6 ;  /* 0x00000006ff1c7e24 */ /* 0x001fce000f8e00ff */
.L_x_2:
[----:B------:R-:W0:Y:S08]  /*01d0*/  LDC.64 R10, c[0x0][0x380] ;  /* 0x0000e000ff0a7b82 */ /* 0x000e300000000a00 */
[----:B------:R-:W1:Y:S01]  /*01e0*/  LDC.64 R22, c[0x0][0x388] ;  /* 0x0000e200ff167b82 */ /* 0x000e620000000a00 */
[----:B0-----:R-:W-:-:S05]  /*01f0*/  IMAD.WIDE R10, R27, 0x8, R10 ;  /* 0x000000081b0a7825 */ /* 0x001fca00078e020a */
[----:B------:R-:W2:Y:S01]  /*0200*/  LDG.E.64 R16, desc[UR4][R10.64] ;  /* 0x000000040a107981 */ /* 0x000ea2000c1e1b00 */
[----:B-1----:R-:W-:-:S03]  /*0210*/  IMAD.WIDE R22, R28, 0x8, R22 ;  /* 0x000000081c167825 */ /* 0x002fc600078e0216 */
[----:B------:R-:W3:Y:S04]  /*0220*/  LDG.E.64 R8, desc[UR4][R10.64+0x8] ;  /* 0x000008040a087981 */ /* 0x000ee8000c1e1b00 */
[----:B------:R-:W4:Y:S04]  /*0230*/  LDG.E.64 R12, desc[UR4][R22.64] ;  /* 0x00000004160c7981 */ /* 0x000f28000c1e1b00 */
[----:B------:R-:W5:Y:S04]  /*0240*/  LDG.E.64 R6, desc[UR4][R22.64+0x8] ;  /* 0x0000080416067981 */ /* 0x000f68000c1e1b00 */
[----:B------:R-:W5:Y:S01]  /*0250*/  LDG.E.64 R18, desc[UR4][R10.64+0x10] ;  /* 0x000010040a127981 */ /* 0x000f62000c1e1b00 */
[----:B--2---:R-:W-:-:S02]  /*0260*/  DFMA R20, R16, R16, R20 ;  /* 0x000000101014722b */ /* 0x004fc40000000014 */
[-C--:B----4-:R-:W-:Y:S01]  /*0270*/  DFMA R14, R16, R12.reuse, R14 ;  /* 0x0000000c100e722b */ /* 0x090fe2000000000e */
[----:B------:R-:W2:Y:S01]  /*0280*/  LDG.E.64 R16, desc[UR4][R22.64+0x10] ;  /* 0x0000100416107981 */ /* 0x000ea2000c1e1b00 */
[----:B------:R-:W-:-:S04]  /*0290*/  DFMA R12, R12, R12, R24 ;  /* 0x0000000c0c0c722b */ /* 0x000fc80000000018 */
[C---:B---3--:R-:W-:Y:S01]  /*02a0*/  DFMA R20, R8.reuse, R8, R20 ;  /* 0x000000080814722b */ /* 0x048fe20000000014 */
[----:B------:R-:W3:Y:S01]  /*02b0*/  LDG.E.64 R24, desc[UR4][R22.64+0x38] ;  /* 0x0000380416187981 */ /* 0x000ee2000c1e1b00 */
[----:B-----5:R-:W-:-:S03]  /*02c0*/  DFMA R8, R8, R6, R14 ;  /* 0x000000060808722b */ /* 0x020fc6000000000e */
[----:B------:R-:W4:Y:S01]  /*02d0*/  LDG.E.64 R14, desc[UR4][R10.64+0x18] ;  /* 0x000018040a0e7981 */ /* 0x000f22000c1e1b00 */
[----:B------:R-:W-:-:S03]  /*02e0*/  DFMA R6, R6, R6, R12 ;  /* 0x000000060606722b */ /* 0x000fc6000000000c */
[----:B------:R-:W5:Y:S01]  /*02f0*/  LDG.E.64 R12, desc[UR4][R22.64+0x18] ;  /* 0x00001804160c7981 */ /* 0x000f62000c1e1b00 */
[C---:B------:R-:W-:Y:S02]  /*0300*/  DFMA R20, R18.reuse, R18, R20 ;  /* 0x000000121214722b */ /* 0x040fe40000000014 */
[-C--:B--2---:R-:W-:Y:S02]  /*0310*/  DFMA R18, R18, R16.reuse, R8 ;  /* 0x000000101212722b */ /* 0x084fe40000000008 */
[----:B------:R-:W-:Y:S01]  /*0320*/  DFMA R16, R16, R16, R6 ;  /* 0x000000101010722b */ /* 0x000fe20000000006 */
[----:B------:R-:W2:Y:S04]  /*0330*/  LDG.E.64 R8, desc[UR4][R22.64+0x20] ;  /* 0x0000200416087981 */ /* 0x000ea8000c1e1b00 */
[----:B------:R-:W3:Y:S01]  /*0340*/  LDG.E.64 R6, desc[UR4][R10.64+0x20] ;  /* 0x000020040a067981 */ /* 0x000ee2000c1e1b00 */
[----:B----4-:R-:W-:-:S02]  /*0350*/  DFMA R20, R14, R14, R20 ;  /* 0x0000000e0e14722b */ /* 0x010fc40000000014 */
[-C--:B-----5:R-:W-:Y:S02]  /*0360*/  DFMA R14, R14, R12.reuse, R18 ;  /* 0x0000000c0e0e722b */ /* 0x0a0fe40000000012 */
[----:B------:R-:W-:Y:S01]  /*0370*/  DFMA R12, R12, R12, R16 ;  /* 0x0000000c0c0c722b */ /* 0x000fe20000000010 */
[----:B------:R-:W4:Y:S04]  /*0380*/  LDG.E.64 R18, desc[UR4][R10.64+0x28] ;  /* 0x000028040a127981 */ /* 0x000f28000c1e1b00 */
[----:B------:R-:W4:Y:S01]  /*0390*/  LDG.E.64 R16, desc[UR4][R22.64+0x28] ;  /* 0x0000280416107981 */ /* 0x000f22000c1e1b00 */
[C---:B---3--:R-:W-:Y:S02]  /*03a0*/  DFMA R20, R6.reuse, R6, R20 ;  /* 0x000000060614722b */ /* 0x048fe40000000014 */
[----:B--2---:R-:W-:-:S02]  /*03b0*/  DFMA R6, R6, R8, R14 ;  /* 0x000000080606722b */ /* 0x004fc4000000000e */
[----:B------:R-:W-:Y:S01]  /*03c0*/  DFMA R8, R8, R8, R12 ;  /* 0x000000080808722b */ /* 0x000fe2000000000c */
[----:B------:R-:W2:Y:S04]  /*03d0*/  LDG.E.64 R14, desc[UR4][R10.64+0x30] ;  /* 0x000030040a0e7981 */ /* 0x000ea8000c1e1b00 */
[----:B------:R-:W3:Y:S04]  /*03e0*/  LDG.E.64 R12, desc[UR4][R22.64+0x30] ;  /* 0x00003004160c7981 */ /* 0x000ee8000c1e1b00 */
[----:B------:R-:W5:Y:S01]  /*03f0*/  LDG.E.64 R10, desc[UR4][R10.64+0x38] ;  /* 0x000038040a0a7981 */ /* 0x000f62000c1e1b00 */
[----:B------:R-:W-:Y:S01]  /*0400*/  VIADD R2, R2, 0x8 ;  /* 0x0000000802027836 */ /* 0x000fe20000000000 */
[----:B----4-:R-:W-:-:S02]  /*0410*/  DFMA R6, R18, R16, R6 ;  /* 0x000000101206722b */ /* 0x010fc40000000006 */
[----:B------:R-:W-:Y:S02]  /*0420*/  DFMA R20, R18, R18, R20 ;  /* 0x000000121214722b */ /* 0x000fe40000000014 */
[----:B------:R-:W-:Y:S01]  /*0430*/  DFMA R8, R16, R16, R8 ;  /* 0x000000101008722b */ /* 0x000fe20000000008 */
[----:B------:R-:W-:Y:S01]  /*0440*/  ISETP.NE.AND P0, PT, R2, RZ, PT ;  /* 0x000000ff0200720c */ /* 0x000fe20003f05270 */
[----:B------:R-:W-:Y:S02]  /*0450*/  VIADD R27, R27, 0x8 ;  /* 0x000000081b1b7836 */ /* 0x000fe40000000000 */
[----:B------:R-:W-:Y:S02]  /*0460*/  VIADD R28, R28, 0x8 ;  /* 0x000000081c1c7836 */ /* 0x000fe40000000000 */
[C---:B--2---:R-:W-:Y:S02]  /*0470*/  DFMA R20, R14.reuse, R14, R20 ;  /* 0x0000000e0e14722b */ /* 0x044fe40000000014 */
[----:B---3--:R-:W-:-:S02]  /*0480*/  DFMA R6, R14, R12, R6 ;  /* 0x0000000c0e06722b */ /* 0x008fc40000000006 */
[----:B------:R-:W-:-:S04]  /*0490*/  DFMA R8, R12, R12, R8 ;  /* 0x0000000c0c08722b */ /* 0x000fc80000000008 */
[C---:B-----5:R-:W-:Y:S02]  /*04a0*/  DFMA R20, R10.reuse, R10, R20 ;  /* 0x0000000a0a14722b */ /* 0x060fe40000000014 */
[-C--:B------:R-:W-:Y:S02]  /*04b0*/  DFMA R14, R10, R24.reuse, R6 ;  /* 0x000000180a0e722b */ /* 0x080fe40000000006 */
[----:B------:R-:W-:Y:S01]  /*04c0*/  DFMA R24, R24, R24, R8 ;  /* 0x000000181818722b */ /* 0x000fe20000000008 */
[----:B------:R-:W-:Y:S10]  /*04d0*/  @P0 BRA `(.L_x_2) ;  /* 0xfffffffc003c0947 */ /* 0x000ff4000383ffff */
.L_x_1:
[----:B------:R-:W-:Y:S05]  /*04e0*/  @!P1 BRA `(.L_x_3) ;  /* 0x0000000400089947 */ /* 0x000fea0003800000 */
[----:B------:R-:W-:Y:S02]  /*04f0*/  ISETP.GE.U32.AND P0, PT, R4, 0x4, PT ;  /* 0x000000040400780c */ /* 0x000fe40003f06070 */
[----:B------:R-:W-:-:S04]  /*0500*/  LOP3.LUT R2, R3, 0x3, RZ, 0xc0, !PT ;  /* 0x0000000303027812 */ /* 0x000fc800078ec0ff */
[----:B------:R-:W-:-:S07]  /*0510*/  ISETP.NE.AND P1, PT, R2, RZ, PT ;  /* 0x000000ff0200720c */ /* 0x000fce0003f25270 */
[----:B------:R-:W-:Y:S06]  /*0520*/  @!P0 BRA `(.L_x_4) ;  /* 0x0000000000708947 */ /* 0x000fec0003800000 */
[----:B------:R-:W0:Y:S01]  /*0530*/  LDC R9, c[0x0][0x390] ;  /* 0x0000e400ff097b82 */ /* 0x000e220000000800 */
[----:B------:R-:W-:-:S07]  /*0540*/  IMAD.IADD R7, R5, 0x1, R26 ;  /* 0x0000000105077824 */ /* 0x000fce00078e021a */
[----:B------:R-:W1:Y:S08]  /*0550*/  LDC.64 R16, c[0x0][0x380] ;  /* 0x0000e000ff107b82 */ /* 0x000e700000000a00 */
[----:B------:R-:W2:Y:S01]  /*0560*/  LDC.64 R12, c[0x0][0x388] ;  /* 0x0000e200ff0c7b82 */ /* 0x000ea20000000a00 */
[----:B0-----:R-:W-:Y:S02]  /*0570*/  IMAD.IADD R9, R26, 0x1, R9 ;  /* 0x000000011a097824 */ /* 0x001fe400078e0209 */
[----:B-1----:R-:W-:-:S05]  /*0580*/  IMAD.WIDE R16, R7, 0x8, R16 ;  /* 0x0000000807107825 */ /* 0x002fca00078e0210 */
[----:B------:R-:W3:Y:S01]  /*0590*/  LDG.E.64 R28, desc[UR4][R16.64] ;  /* 0x00000004101c7981 */ /* 0x000ee2000c1e1b00 */
[----:B--2---:R-:W-:-:S03]  /*05a0*/  IMAD.WIDE R12, R9, 0x8, R12 ;  /* 0x00000008090c7825 */ /* 0x004fc600078e020c */
[----:B------:R-:W2:Y:S04]  /*05b0*/  LDG.E.64 R22, desc[UR4][R16.64+0x10] ;  /* 0x0000100410167981 */ /* 0x000ea8000c1e1b00 */
[----:B------:R-:W4:Y:S04]  /*05c0*/  LDG.E.64 R10, desc[UR4][R12.64] ;  /* 0x000000040c0a7981 */ /* 0x000f28000c1e1b00 */
[----:B------:R-:W5:Y:S04]  /*05d0*/  LDG.E.64 R8, desc[UR4][R16.64+0x8] ;  /* 0x0000080410087981 */ /* 0x000f68000c1e1b00 */
[----:B------:R-:W2:Y:S04]  /*05e0*/  LDG.E.64 R6, desc[UR4][R12.64+0x8] ;  /* 0x000008040c067981 */ /* 0x000ea8000c1e1b00 */
[----:B------:R-:W2:Y:S01]  /*05f0*/  LDG.E.64 R18, desc[UR4][R12.64+0x10] ;  /* 0x000010040c127981 */ /* 0x000ea2000c1e1b00 */
[----:B---3--:R-:W-:-:S02]  /*0600*/  DFMA R20, R28, R28, R20 ;  /* 0x0000001c1c14722b */ /* 0x008fc40000000014 */
[-C--:B----4-:R-:W-:Y:S01]  /*0610*/  DFMA R28, R28, R10.reuse, R14 ;  /* 0x0000000a1c1c722b */ /* 0x090fe2000000000e */
[----:B------:R-:W3:Y:S04]  /*0620*/  LDG.E.64 R14, desc[UR4][R16.64+0x18] ;  /* 0x00001804100e7981 */ /* 0x000ee8000c1e1b00 */
[----:B------:R-:W4:Y:S01]  /*0630*/  LDG.E.64 R16, desc[UR4][R12.64+0x18] ;  /* 0x000018040c107981 */ /* 0x000f22000c1e1b00 */
[----:B------:R-:W-:Y:S02]  /*0640*/  DFMA R10, R10, R10, R24 ;  /* 0x0000000a0a0a722b */ /* 0x000fe40000000018 */
[C---:B-----5:R-:W-:Y:S02]  /*0650*/  DFMA R20, R8.reuse, R8, R20 ;  /* 0x000000080814722b */ /* 0x060fe40000000014 */
[----:B--2---:R-:W-:-:S04]  /*0660*/  DFMA R28, R8, R6, R28 ;  /* 0x00000006081c722b */ /* 0x004fc8000000001c */
[----:B------:R-:W-:Y:S02]  /*0670*/  DFMA R10, R6, R6, R10 ;  /* 0x00000006060a722b */ /* 0x000fe4000000000a */
[C---:B------:R-:W-:Y:S02]  /*0680*/  DFMA R20, R22.reuse, R22, R20 ;  /* 0x000000161614722b */ /* 0x040fe40000000014 */
[----:B------:R-:W-:-:S04]  /*0690*/  DFMA R28, R22, R18, R28 ;  /* 0x00000012161c722b */ /* 0x000fc8000000001c */
[----:B------:R-:W-:Y:S01]  /*06a0*/  DFMA R10, R18, R18, R10 ;  /* 0x00000012120a722b */ /* 0x000fe2000000000a */
[----:B------:R-:W-:Y:S01]  /*06b0*/  VIADD R26, R26, 0x4 ;  /* 0x000000041a1a7836 */ /* 0x000fe20000000000 */
[C---:B---3--:R-:W-:Y:S02]  /*06c0*/  DFMA R20, R14.reuse, R14, R20 ;  /* 0x0000000e0e14722b */ /* 0x048fe40000000014 */
[----:B----4-:R-:W-:-:S04]  /*06d0*/  DFMA R14, R14, R16, R28 ;  /* 0x000000100e0e722b */ /* 0x010fc8000000001c */
[----:B------:R-:W-:-:S11]  /*06e0*/  DFMA R24, R16, R16, R10 ;  /* 0x000000101018722b */ /* 0x000fd6000000000a */
.L_x_4:
[----:B------:R-:W-:Y:S05]  /*06f0*/  @!P1 BRA `(.L_x_3) ;  /* 0x0000000000849947 */ /* 0x000fea0003800000 */
[----:B------:R-:W-:Y:S01]  /*0700*/  ISETP.NE.AND P0, PT, R2, 0x1, PT ;  /* 0x000000010200780c */ /* 0x000fe20003f05270 */
[----:B------:R-:W0:Y:S01]  /*0710*/  LDC.64 R18, c[0x0][0x380] ;  /* 0x0000e000ff127b82 */ /* 0x000e220000000a00 */
[----:B------:R-:W-:-:S04]  /*0720*/  LOP3.LUT R3, R3, 0x1, RZ, 0xc0, !PT ;  /* 0x0000000103037812 */ /* 0x000fc800078ec0ff */
[----:B------:R-:W-:-:S03]  /*0730*/  ISETP.NE.U32.AND P1, PT, R3, 0x1, PT ;  /* 0x000000010300780c */ /* 0x000fc60003f25070 */
[----:B------:R-:W1:Y:S04]  /*0740*/  LDC.64 R16, c[0x0][0x388] ;  /* 0x0000e200ff107b82 */ /* 0x000e680000000a00 */
[----:B------:R-:W-:-:S04]  /*0750*/  @P0 IMAD.IADD R9, R5, 0x1, R26 ;  /* 0x0000000105090824 */ /* 0x000fc800078e021a */
[----:B------:R-:W2:Y:S08]  /*0760*/  @P0 LDC R11, c[0x0][0x390] ;  /* 0x0000e400ff0b0b82 */ /* 0x000eb00000000800 */
[----:B------:R-:W3:Y:S01]  /*0770*/  @!P1 LDC R13, c[0x0][0x390] ;  /* 0x0000e400ff0d9b82 */ /* 0x000ee20000000800 */
[----:B0-----:R-:W-:-:S05]  /*0780*/  @P0 IMAD.WIDE R18, R9, 0x8, R18 ;  /* 0x0000000809120825 */ /* 0x001fca00078e0212 */
[----:B------:R-:W4:Y:S02]  /*0790*/  @P0 LDG.E.64 R8, desc[UR4][R18.64] ;  /* 0x0000000412080981 */ /* 0x000f24000c1e1b00 */
[----:B------:R-:W0:Y:S08]  /*07a0*/  LDC.64 R2, c[0x0][0x380] ;  /* 0x0000e000ff027b82 */ /* 0x000e300000000a00 */
[----:B------:R-:W5:Y:S01]  /*07b0*/  LDC.64 R6, c[0x0][0x388] ;  /* 0x0000e200ff067b82 */ /* 0x000f620000000a00 */
[----:B--2---:R-:W-:-:S04]  /*07c0*/  @P0 IMAD.IADD R11, R26, 0x1, R11 ;  /* 0x000000011a0b0824 */ /* 0x004fc800078e020b */
[----:B-1----:R-:W-:-:S05]  /*07d0*/  @P0 IMAD.WIDE R16, R11, 0x8, R16 ;  /* 0x000000080b100825 */ /* 0x002fca00078e0210 */
[----:B------:R-:W2:Y:S01]  /*07e0*/  @P0 LDG.E.64 R10, desc[UR4][R16.64] ;  /* 0x00000004100a0981 */ /* 0x000ea2000c1e1b00 */
[----:B------:R-:W-:-:S04]  /*07f0*/  @P0 VIADD R26, R26, 0x2 ;  /* 0x000000021a1a0836 */ /* 0x000fc80000000000 */
[----:B------:R-:W-:Y:S02]  /*0800*/  @!P1 IMAD.IADD R23, R5, 0x1, R26 ;  /* 0x0000000105179824 */ /* 0x000fe400078e021a */
[----:B---3--:R-:W-:Y:S01]  /*0810*/  @!P1 IMAD.IADD R27, R26, 0x1, R13 ;  /* 0x000000011a1b9824 */ /* 0x008fe200078e020d */
[----:B------:R-:W3:Y:S01]  /*0820*/  @P0 LDG.E.64 R4, desc[UR4][R18.64+0x8] ;  /* 0x0000080412040981 */ /* 0x000ee2000c1e1b00 */
[----:B0-----:R-:W-:-:S03]  /*0830*/  @!P1 IMAD.WIDE R2, R23, 0x8, R2 ;  /* 0x0000000817029825 */ /* 0x001fc600078e0202 */
[----:B------:R-:W3:Y:S01]  /*0840*/  @P0 LDG.E.64 R12, desc[UR4][R16.64+0x8] ;  /* 0x00000804100c0981 */ /* 0x000ee2000c1e1b00 */
[----:B-----5:R-:W-:-:S03]  /*0850*/  @!P1 IMAD.WIDE R6, R27, 0x8, R6 ;  /* 0x000000081b069825 */ /* 0x020fc600078e0206 */
[----:B------:R-:W5:Y:S04]  /*0860*/  @!P1 LDG.E.64 R2, desc[UR4][R2.64] ;  /* 0x0000000402029981 */ /* 0x000f68000c1e1b00 */
[----:B------:R-:W5:Y:S01]  /*0870*/  @!P1 LDG.E.64 R6, desc[UR4][R6.64] ;  /* 0x0000000406069981 */ /* 0x000f62000c1e1b00 */
[C---:B----4-:R-:W-:Y:S02]  /*0880*/  @P0 DFMA R22, R8.reuse, R8, R20 ;  /* 0x000000080816022b */ /* 0x050fe40000000014 */
[-C--:B--2---:R-:W-:Y:S02]  /*0890*/  @P0 DFMA R8, R8, R10.reuse, R14 ;  /* 0x0000000a0808022b */ /* 0x084fe4000000000e */
[----:B------:R-:W-:-:S04]  /*08a0*/  @P0 DFMA R10, R10, R10, R24 ;  /* 0x0000000a0a0a022b */ /* 0x000fc80000000018 */
[C---:B---3--:R-:W-:Y:S02]  /*08b0*/  @P0 DFMA R20, R4.reuse, R4, R22 ;  /* 0x000000040414022b */ /* 0x048fe40000000016 */
[-C--:B------:R-:W-:Y:S02]  /*08c0*/  @P0 DFMA R14, R4, R12.reuse, R8 ;  /* 0x0000000c040e022b */ /* 0x080fe40000000008 */
[----:B------:R-:W-:-:S04]  /*08d0*/  @P0 DFMA R24, R12, R12, R10 ;  /* 0x0000000c0c18022b */ /* 0x000fc8000000000a */
[C---:B-----5:R-:W-:Y:S02]  /*08e0*/  @!P1 DFMA R20, R2.reuse, R2, R20 ;  /* 0x000000020214922b */ /* 0x060fe40000000014 */
[-C--:B------:R-:W-:Y:S02]  /*08f0*/  @!P1 DFMA R14, R2, R6.reuse, R14 ;  /* 0x00000006020e922b */ /* 0x080fe4000000000e */
[----:B------:R-:W-:-:S11]  /*0900*/  @!P1 DFMA R24, R6, R6, R24 ;  /* 0x000000060618922b */ /* 0x000fd60000000018 */
.L_x_3:
[----:B------:R-:W-:-:S11]  /*0910*/  DADD R4, R20, R24 ;  /* 0x0000000014047229 */ /* 0x000fd60000000018 */
.L_x_0:
[----:B------:R-:W-:Y:S01]  /*0920*/  DADD R4, R4, -|R14| ;  /* 0x0000000004047229 */ /* 0x000fe20000000c0e */
[----:B------:R-:W-:Y:S01]  /*0930*/  IMAD.MOV.U32 R2, RZ, RZ, 0x1 ;  /* 0x00000001ff027424 */ /* 0x000fe200078e00ff */
[----:B------:R-:W-:Y:S04]  /*0940*/  BSSY.RECONVERGENT B0, `(.L_x_5) ;  /* 0x0000011000007945 */ /* 0x000fe80003800200 */
[----:B------:R-:W0:Y:S02]  /*0950*/  MUFU.RCP64H R3, R5 ;  /* 0x0000000500037308 */ /* 0x000e240000001800 */
[----:B0-----:R-:W-:-:S08]  /*0960*/  DFMA R6, -R4, R2, 1 ;  /* 0x3ff000000406742b */ /* 0x001fd00000000102 */
[----:B------:R-:W-:-:S08]  /*0970*/  DFMA R6, R6, R6, R6 ;  /* 0x000000060606722b */ /* 0x000fd00000000006 */
[----:B------:R-:W-:-:S08]  /*0980*/  DFMA R6, R2, R6, R2 ;  /* 0x000000060206722b */ /* 0x000fd00000000002 */
[----:B------:R-:W-:-:S08]  /*0990*/  DFMA R2, -R4, R6, 1 ;  /* 0x3ff000000402742b */ /* 0x000fd00000000106 */
[----:B------:R-:W-:-:S08]  /*09a0*/  DFMA R2, R6, R2, R6 ;  /* 0x000000020602722b */ /* 0x000fd00000000006 */
[----:B------:R-:W-:-:S08]  /*09b0*/  DMUL R6, R2, |R14| ;  /* 0x4000000e02067228 */ /* 0x000fd00000000000 */
[--C-:B------:R-:W-:Y:S02]  /*09c0*/  DFMA R8, -R4, R6, |R14|.reuse ;  /* 0x000000060408722b */ /* 0x100fe4000000050e */
[----:B------:R-:W-:-:S06]  /*09d0*/  DADD R14, -RZ, |R14| ;  /* 0x00000000ff0e7229 */ /* 0x000fcc000000050e */
[----:B------:R-:W-:-:S04]  /*09e0*/  DFMA R2, R2, R8, R6 ;  /* 0x000000080202722b */ /* 0x000fc80000000006 */
[----:B------:R-:W-:-:S06]  /*09f0*/  FSETP.GEU.AND P1, PT, |R15|, 6.5827683646048100446e-37, PT ;  /* 0x036000000f00780b */ /* 0x000fcc0003f2e200 */
[----:B------:R-:W-:-:S05]  /*0a00*/  FFMA R6, RZ, R5, R3 ;  /* 0x00000005ff067223 */ /* 0x000fca0000000003 */
[----:B------:R-:W-:-:S13]  /*0a10*/  FSETP.GT.AND P0, PT, |R6|, 1.469367938527859385e-39, PT ;  /* 0x001000000600780b */ /* 0x000fda0003f04200 */
[----:B------:R-:W-:Y:S05]  /*0a20*/  @P0 BRA P1, `(.L_x_6) ;  /* 0x0000000000080947 */ /* 0x000fea0000800000 */
[----:B------:R-:W-:-:S07]  /*0a30*/  MOV R8, 0xa50 ;  /* 0x00000a5000087802 */ /* 0x000fce0000000f00 */
[----:B------:R-:W-:Y:S05]  /*0a40*/  CALL.REL.NOINC `($__internal_0_$__cuda_sm20_div_rn_f64_full) ;  /* 0x0000000000147944 */ /* 0x000fea0003c00000 */
.L_x_6:
[----:B------:R-:W-:Y:S05]  /*0a50*/  BSYNC.RECONVERGENT B0 ;  /* 0x0000000000007941 */ /* 0x000fea0003800200 */
.L_x_5:
[----:B------:R-:W0:Y:S02]  /*0a60*/  LDC.64 R4, c[0x0][0x398] ;  /* 0x0000e600ff047b82 */ /* 0x000e240000000a00 */
[----:B0-----:R-:W-:-:S05]  /*0a70*/  IMAD.WIDE R4, R0, 0x8, R4 ;  /* 0x0000000800047825 */ /* 0x001fca00078e0204 */
[----:B------:R-:W-:Y:S01]  /*0a80*/  STG.E.64 desc[UR4][R4.64], R2 ;  /* 0x0000000204007986 */ /* 0x000fe2000c101b04 */
[----:B------:R-:W-:Y:S05]  /*0a90*/  EXIT ;  /* 0x000000000000794d */ /* 0x000fea0003800000 */
        .weak           $__internal_0_$__cuda_sm20_div_rn_f64_full
        .type           $__internal_0_$__cuda_sm20_div_rn_f64_full,@function
        .size           $__internal_0_$__cuda_sm20_div_rn_f64_full,(.L_x_31 - $__internal_0_$__cuda_sm20_div_rn_f64_full)
$__internal_0_$__cuda_sm20_div_rn_f64_full:
[C---:B------:R-:W-:Y:S01]  /*0aa0*/  FSETP.GEU.AND P0, PT, |R5|.reuse, 1.469367938527859385e-39, PT ;  /* 0x001000000500780b */ /* 0x040fe20003f0e200 */
[----:B------:R-:W-:Y:S01]  /*0ab0*/  IMAD.MOV.U32 R16, RZ, RZ, 0x1 ;  /* 0x00000001ff107424 */ /* 0x000fe200078e00ff */
[----:B------:R-:W-:Y:S01]  /*0ac0*/  LOP3.LUT R2, R5, 0x800fffff, RZ, 0xc0, !PT ;  /* 0x800fffff05027812 */ /* 0x000fe200078ec0ff */
[----:B------:R-:W-:Y:S01]  /*0ad0*/  BSSY.RECONVERGENT B1, `(.L_x_7) ;  /* 0x0000055000017945 */ /* 0x000fe20003800200 */
[C---:B------:R-:W-:Y:S02]  /*0ae0*/  FSETP.GEU.AND P2, PT, |R15|.reuse, 1.469367938527859385e-39, PT ;  /* 0x001000000f00780b */ /* 0x040fe40003f4e200 */
[----:B------:R-:W-:Y:S01]  /*0af0*/  LOP3.LUT R3, R2, 0x3ff00000, RZ, 0xfc, !PT ;  /* 0x3ff0000002037812 */ /* 0x000fe200078efcff */
[----:B------:R-:W-:Y:S01]  /*0b00*/  IMAD.MOV.U32 R2, RZ, RZ, R4 ;  /* 0x000000ffff027224 */ /* 0x000fe200078e0004 */
[----:B------:R-:W-:Y:S02]  /*0b10*/  LOP3.LUT R9, R15, 0x7ff00000, RZ, 0xc0, !PT ;  /* 0x7ff000000f097812 */ /* 0x000fe400078ec0ff */
[----:B------:R-:W-:-:S03]  /*0b20*/  LOP3.LUT R12, R5, 0x7ff00000, RZ, 0xc0, !PT ;  /* 0x7ff00000050c7812 */ /* 0x000fc600078ec0ff */
[----:B------:R-:W-:Y:S01]  /*0b30*/  @!P0 DMUL R2, R4, 8.98846567431157953865e+307 ;  /* 0x7fe0000004028828 */ /* 0x000fe20000000000 */
[----:B------:R-:W-:-:S03]  /*0b40*/  ISETP.GE.U32.AND P1, PT, R9, R12, PT ;  /* 0x0000000c0900720c */ /* 0x000fc60003f26070 */
[----:B------:R-:W-:Y:S01]  /*0b50*/  @!P2 LOP3.LUT R10, R5, 0x7ff00000, RZ, 0xc0, !PT ;  /* 0x7ff00000050aa812 */ /* 0x000fe200078ec0ff */
[----:B------:R-:W-:Y:S01]  /*0b60*/  @!P2 IMAD.MOV.U32 R18, RZ, RZ, RZ ;  /* 0x000000ffff12a224 */ /* 0x000fe200078e00ff */
[----:B------:R-:W0:Y:S02]  /*0b70*/  MUFU.RCP64H R17, R3 ;  /* 0x0000000300117308 */ /* 0x000e240000001800 */
[----:B------:R-:W-:Y:S01]  /*0b80*/  @!P2 ISETP.GE.U32.AND P3, PT, R9, R10, PT ;  /* 0x0000000a0900a20c */ /* 0x000fe20003f66070 */
[----:B------:R-:W-:-:S05]  /*0b90*/  IMAD.MOV.U32 R10, RZ, RZ, 0x1ca00000 ;  /* 0x1ca00000ff0a7424 */ /* 0x000fca00078e00ff */
[----:B------:R-:W-:-:S04]  /*0ba0*/  @!P2 SEL R11, R10, 0x63400000, !P3 ;  /* 0x634000000a0ba807 */ /* 0x000fc80005800000 */
[----:B------:R-:W-:-:S04]  /*0bb0*/  @!P2 LOP3.LUT R11, R11, 0x80000000, R15, 0xf8, !PT ;  /* 0x800000000b0ba812 */ /* 0x000fc800078ef80f */
[----:B------:R-:W-:Y:S01]  /*0bc0*/  @!P2 LOP3.LUT R19, R11, 0x100000, RZ, 0xfc, !PT ;  /* 0x001000000b13a812 */ /* 0x000fe200078efcff */
[----:B0-----:R-:W-:-:S08]  /*0bd0*/  DFMA R6, R16, -R2, 1 ;  /* 0x3ff000001006742b */ /* 0x001fd00000000802 */
[----:B------:R-:W-:-:S08]  /*0be0*/  DFMA R6, R6, R6, R6 ;  /* 0x000000060606722b */ /* 0x000fd00000000006 */
[----:B------:R-:W-:Y:S01]  /*0bf0*/  DFMA R16, R16, R6, R16 ;  /* 0x000000061010722b */ /* 0x000fe20000000010 */
[----:B------:R-:W-:Y:S01]  /*0c00*/  SEL R7, R10, 0x63400000, !P1 ;  /* 0x634000000a077807 */ /* 0x000fe20004800000 */
[----:B------:R-:W-:-:S03]  /*0c10*/  IMAD.MOV.U32 R6, RZ, RZ, R14 ;  /* 0x000000ffff067224 */ /* 0x000fc600078e000e */
[----:B------:R-:W-:-:S03]  /*0c20*/  LOP3.LUT R7, R7, 0x800fffff, R15, 0xf8, !PT ;  /* 0x800fffff07077812 */ /* 0x000fc600078ef80f */
[----:B------:R-:W-:-:S03]  /*0c30*/  DFMA R20, R16, -R2, 1 ;  /* 0x3ff000001014742b */ /* 0x000fc60000000802 */
[----:B------:R-:W-:-:S05]  /*0c40*/  @!P2 DFMA R6, R6, 2, -R18 ;  /* 0x400000000606a82b */ /* 0x000fca0000000812 */
[----:B------:R-:W-:Y:S01]  /*0c50*/  DFMA R16, R16, R20, R16 ;  /* 0x000000141010722b */ /* 0x000fe20000000010 */
[----:B------:R-:W-:Y:S02]  /*0c60*/  IMAD.MOV.U32 R21, RZ, RZ, R9 ;  /* 0x000000ffff157224 */ /* 0x000fe400078e0009 */
[----:B------:R-:W-:Y:S01]  /*0c70*/  IMAD.MOV.U32 R20, RZ, RZ, R12 ;  /* 0x000000ffff147224 */ /* 0x000fe200078e000c */
[----:B------:R-:W-:Y:S02]  /*0c80*/  @!P0 LOP3.LUT R20, R3, 0x7ff00000, RZ, 0xc0, !PT ;  /* 0x7ff0000003148812 */ /* 0x000fe400078ec0ff */
[----:B------:R-:W-:Y:S02]  /*0c90*/  @!P2 LOP3.LUT R21, R7, 0x7ff00000, RZ, 0xc0, !PT ;  /* 0x7ff000000715a812 */ /* 0x000fe400078ec0ff */
[----:B------:R-:W-:Y:S01]  /*0ca0*/  DMUL R18, R16, R6 ;  /* 0x0000000610127228 */ /* 0x000fe20000000000 */
[----:B------:R-:W-:Y:S02]  /*0cb0*/  VIADD R22, R20, 0xffffffff ;  /* 0xffffffff14167836 */ /* 0x000fe40000000000 */
[----:B------:R-:W-:-:S05]  /*0cc0*/  VIADD R11, R21, 0xffffffff ;  /* 0xffffffff150b7836 */ /* 0x000fca0000000000 */
[----:B------:R-:W-:Y:S01]  /*0cd0*/  DFMA R12, R18, -R2, R6 ;  /* 0x80000002120c722b */ /* 0x000fe20000000006 */
[----:B------:R-:W-:-:S04]  /*0ce0*/  ISETP.GT.U32.AND P0, PT, R11, 0x7feffffe, PT ;  /* 0x7feffffe0b00780c */ /* 0x000fc80003f04070 */
[----:B------:R-:W-:-:S03]  /*0cf0*/  ISETP.GT.U32.OR P0, PT, R22, 0x7feffffe, P0 ;  /* 0x7feffffe1600780c */ /* 0x000fc60000704470 */
[----:B------:R-:W-:-:S10]  /*0d00*/  DFMA R12, R16, R12, R18 ;  /* 0x0000000c100c722b */ /* 0x000fd40000000012 */
[----:B------:R-:W-:Y:S05]  /*0d10*/  @P0 BRA `(.L_x_8) ;  /* 0x00000000006c0947 */ /* 0x000fea0003800000 */
[----:B------:R-:W-:-:S04]  /*0d20*/  LOP3.LUT R14, R5, 0x7ff00000, RZ, 0xc0, !PT ;  /* 0x7ff00000050e7812 */ /* 0x000fc800078ec0ff */
[CC--:B------:R-:W-:Y:S02]  /*0d30*/  VIADDMNMX R11, R9.reuse, -R14.reuse, 0xb9600000, !PT ;  /* 0xb9600000090b7446 */ /* 0x0c0fe4000780090e */
[----:B------:R-:W-:Y:S01]  /*0d40*/  ISETP.GE.U32.AND P0, PT, R9, R14, PT ;  /* 0x0000000e0900720c */ /* 0x000fe20003f06070 */
[----:B------:R-:W-:Y:S01]  /*0d50*/  IMAD.MOV.U32 R14, RZ, RZ, RZ ;  /* 0x000000ffff0e7224 */ /* 0x000fe200078e00ff */
[----:B------:R-:W-:Y:S02]  /*0d60*/  VIMNMX R11, PT, PT, R11, 0x46a00000, PT ;  /* 0x46a000000b0b7848 */ /* 0x000fe40003fe0100 */
[----:B------:R-:W-:-:S05]  /*0d70*/  SEL R10, R10, 0x63400000, !P0 ;  /* 0x634000000a0a7807 */ /* 0x000fca0004000000 */
[----:B------:R-:W-:-:S04]  /*0d80*/  IMAD.IADD R9, R11, 0x1, -R10 ;  /* 0x000000010b097824 */ /* 0x000fc800078e0a0a */
[----:B------:R-:W-:-:S06]  /*0d90*/  VIADD R15, R9, 0x7fe00000 ;  /* 0x7fe00000090f7836 */ /* 0x000fcc0000000000 */
[----:B------:R-:W-:-:S10]  /*0da0*/  DMUL R10, R12, R14 ;  /* 0x0000000e0c0a7228 */ /* 0x000fd40000000000 */
[----:B------:R-:W-:-:S13]  /*0db0*/  FSETP.GTU.AND P0, PT, |R11|, 1.469367938527859385e-39, PT ;  /* 0x001000000b00780b */ /* 0x000fda0003f0c200 */
[----:B------:R-:W-:Y:S05]  /*0dc0*/  @P0 BRA `(.L_x_9) ;  /* 0x0000000000940947 */ /* 0x000fea0003800000 */
[----:B------:R-:W-:Y:S01]  /*0dd0*/  DFMA R2, R12, -R2, R6 ;  /* 0x800000020c02722b */ /* 0x000fe20000000006 */
[----:B------:R-:W-:-:S09]  /*0de0*/  IMAD.MOV.U32 R14, RZ, RZ, RZ ;  /* 0x000000ffff0e7224 */ /* 0x000fd200078e00ff */
[C---:B------:R-:W-:Y:S02]  /*0df0*/  FSETP.NEU.AND P0, PT, R3.reuse, RZ, PT ;  /* 0x000000ff0300720b */ /* 0x040fe40003f0d000 */
[----:B------:R-:W-:-:S04]  /*0e00*/  LOP3.LUT R5, R3, 0x80000000, R5, 0x48, !PT ;  /* 0x8000000003057812 */ /* 0x000fc800078e4805 */
[----:B------:R-:W-:-:S07]  /*0e10*/  LOP3.LUT R15, R5, R15, RZ, 0xfc, !PT ;  /* 0x0000000f050f7212 */ /* 0x000fce00078efcff */
[----:B------:R-:W-:Y:S05]  /*0e20*/  @!P0 BRA `(.L_x_9) ;  /* 0x00000000007c8947 */ /* 0x000fea0003800000 */
[----:B------:R-:W-:Y:S02]  /*0e30*/  IMAD.MOV R3, RZ, RZ, -R9 ;  /* 0x000000ffff037224 */ /* 0x000fe400078e0a09 */
[----:B------:R-:W-:-:S06]  /*0e40*/  IMAD.MOV.U32 R2, RZ, RZ, RZ ;  /* 0x000000ffff027224 */ /* 0x000fcc00078e00ff */
[----:B------:R-:W-:Y:S02]  /*0e50*/  DFMA R2, R10, -R2, R12 ;  /* 0x800000020a02722b */ /* 0x000fe4000000000c */
[----:B------:R-:W-:-:S04]  /*0e60*/  DMUL.RP R12, R12, R14 ;  /* 0x0000000e0c0c7228 */ /* 0x000fc80000008000 */
[----:B------:R-:W-:-:S04]  /*0e70*/  IADD3 R2, PT, PT, -R9, -0x43300000, RZ ;  /* 0xbcd0000009027810 */ /* 0x000fc80007ffe1ff */
[----:B------:R-:W-:Y:S02]  /*0e80*/  FSETP.NEU.AND P0, PT, |R3|, R2, PT ;  /* 0x000000020300720b */ /* 0x000fe40003f0d200 */
[----:B------:R-:W-:Y:S02]  /*0e90*/  LOP3.LUT R5, R13, R5, RZ, 0x3c, !PT ;  /* 0x000000050d057212 */ /* 0x000fe400078e3cff */
[----:B------:R-:W-:Y:S02]  /*0ea0*/  FSEL R10, R12, R10, !P0 ;  /* 0x0000000a0c0a7208 */ /* 0x000fe40004000000 */
[----:B------:R-:W-:Y:S01]  /*0eb0*/  FSEL R11, R5, R11, !P0 ;  /* 0x0000000b050b7208 */ /* 0x000fe20004000000 */
[----:B------:R-:W-:Y:S06]  /*0ec0*/  BRA `(.L_x_9) ;  /* 0x0000000000547947 */ /* 0x000fec0003800000 */
.L_x_8:
[----:B------:R-:W-:-:S14]  /*0ed0*/  DSETP.NAN.AND P0, PT, R14, R14, PT ;  /* 0x0000000e0e00722a */ /* 0x000fdc0003f08000 */
[----:B------:R-:W-:Y:S05]  /*0ee0*/  @P0 BRA `(.L_x_10) ;  /* 0x0000000000440947 */ /* 0x000fea0003800000 */
[----:B------:R-:W-:-:S14]  /*0ef0*/  DSETP.NAN.AND P0, PT, R4, R4, PT ;  /* 0x000000040400722a */ /* 0x000fdc0003f08000 */
[----:B------:R-:W-:Y:S05]  /*0f00*/  @P0 BRA `(.L_x_11) ;  /* 0x0000000000300947 */ /* 0x000fea0003800000 */
[----:B------:R-:W-:Y:S01]  /*0f10*/  ISETP.NE.AND P0, PT, R21, R20, PT ;  /* 0x000000141500720c */ /* 0x000fe20003f05270 */
[----:B------:R-:W-:Y:S02]  /*0f20*/  IMAD.MOV.U32 R10, RZ, RZ, 0x0 ;  /* 0x00000000ff0a7424 */ /* 0x000fe400078e00ff */
[----:B------:R-:W-:-:S10]  /*0f30*/  IMAD.MOV.U32 R11, RZ, RZ, -0x80000 ;  /* 0xfff80000ff0b7424 */ /* 0x000fd400078e00ff */
[----:B------:R-:W-:Y:S05]  /*0f40*/  @!P0 BRA `(.L_x_9) ;  /* 0x0000000000348947 */ /* 0x000fea0003800000 */
[----:B------:R-:W-:Y:S02]  /*0f50*/  ISETP.NE.AND P0, PT, R21, 0x7ff00000, PT ;  /* 0x7ff000001500780c */ /* 0x000fe40003f05270 */
[----:B------:R-:W-:Y:S02]  /*0f60*/  LOP3.LUT R11, R15, 0x80000000, R5, 0x48, !PT ;  /* 0x800000000f0b7812 */ /* 0x000fe400078e4805 */
[----:B------:R-:W-:-:S13]  /*0f70*/  ISETP.EQ.OR P0, PT, R20, RZ, !P0 ;  /* 0x000000ff1400720c */ /* 0x000fda0004702670 */
[----:B------:R-:W-:Y:S01]  /*0f80*/  @P0 LOP3.LUT R2, R11, 0x7ff00000, RZ, 0xfc, !PT ;  /* 0x7ff000000b020812 */ /* 0x000fe200078efcff */
[----:B------:R-:W-:Y:S02]  /*0f90*/  @!P0 IMAD.MOV.U32 R10, RZ, RZ, RZ ;  /* 0x000000ffff0a8224 */ /* 0x000fe400078e00ff */
[----:B------:R-:W-:Y:S02]  /*0fa0*/  @P0 IMAD.MOV.U32 R10, RZ, RZ, RZ ;  /* 0x000000ffff0a0224 */ /* 0x000fe400078e00ff */
[----:B------:R-:W-:Y:S01]  /*0fb0*/  @P0 IMAD.MOV.U32 R11, RZ, RZ, R2 ;  /* 0x000000ffff0b0224 */ /* 0x000fe200078e0002 */
[----:B------:R-:W-:Y:S06]  /*0fc0*/  BRA `(.L_x_9) ;  /* 0x0000000000147947 */ /* 0x000fec0003800000 */
.L_x_11:
[----:B------:R-:W-:Y:S01]  /*0fd0*/  LOP3.LUT R11, R5, 0x80000, RZ, 0xfc, !PT ;  /* 0x00080000050b7812 */ /* 0x000fe200078efcff */
[----:B------:R-:W-:Y:S01]  /*0fe0*/  IMAD.MOV.U32 R10, RZ, RZ, R4 ;  /* 0x000000ffff0a7224 */ /* 0x000fe200078e0004 */
[----:B------:R-:W-:Y:S06]  /*0ff0*/  BRA `(.L_x_9) ;  /* 0x0000000000087947 */ /* 0x000fec0003800000 */
.L_x_10:
[----:B------:R-:W-:Y:S01]  /*1000*/  LOP3.LUT R11, R15, 0x80000, RZ, 0xfc, !PT ;  /* 0x000800000f0b7812 */ /* 0x000fe200078efcff */
[----:B------:R-:W-:-:S07]  /*1010*/  IMAD.MOV.U32 R10, RZ, RZ, R14 ;  /* 0x000000ffff0a7224 */ /* 0x000fce00078e000e */
.L_x_9:
[----:B------:R-:W-:Y:S05]  /*1020*/  BSYNC.RECONVERGENT B1 ;  /* 0x0000000000017941 */ /* 0x000fea0003800200 */
.L_x_7:
[----:B------:R-:W-:Y:S02]  /*1030*/  IMAD.MOV.U32 R9, RZ, RZ, 0x0 ;  /* 0x00000000ff097424 */ /* 0x000fe400078e00ff */
[----:B------:R-:W-:Y:S02]  /*1040*/  IMAD.MOV.U32 R2, RZ, RZ, R10 ;  /* 0x000000ffff027224 */ /* 0x000fe400078e000a */
[----:B------:R-:W-:Y:S01]  /*1050*/  IMAD.MOV.U32 R3, RZ, RZ, R11 ;  /* 0x000000ffff037224 */ /* 0x000fe200078e000b */
[----:B------:R-:W-:Y:S06]  /*1060*/  RET.REL.NODEC R8 `(_Z25compute_distance_tanimotoPdS_iS_ii) ;  /* 0xffffffec08e47950 */ /* 0x000fec0003c3ffff */
.L_x_12:
[----:B------:R-:W-:-:S00]  /*1070*/  BRA `(.L_x_12) ;  /* 0xfffffffc00fc7947 */ /* 0x000fc0000383ffff */
[----:B------:R-:W-:-:S00]  /*1080*/  NOP ;  /* 0x0000000000007918 */ /* 0x000fc00000000000 */
[----:B------:R-:W-:-:S00]  /*1090*/  NOP ;  /* 0x0000000000007918 */ /* 0x000fc00000000000 */
[----:B------:R-:W-:-:S00]  /*10a0*/  NOP ;  /* 0x0000000000007918 */ /* 0x000fc00000000000 */
[----:B------:R-:W-:-:S00]  /*10b0*/  NOP ;  /* 0x0000000000007918 */ /* 0x000fc00000000000 */
[----:B------:R-:W-:-:S00]  /*10c0*/  NOP ;  /* 0x0000000000007918 */ /* 0x000fc00000000000 */
[----:B------:R-:W-:-:S00]  /*10d0*/  NOP ;  /* 0x0000000000007918 */ /* 0x000fc00000000000 */
[----:B------:R-:W-:-:S00]  /*10e0*/  NOP ;  /* 0x0000000000007918 */ /* 0x000fc00000000000 */
[----:B------:R-:W-:-:S00]  /*10f0*/  NOP ;  /* 0x0000000000007918 */ /* 0x000fc00000000000 */
.L_x_31:


//--------------------- .text._Z26compute_distance_manhattanPdS_iS_ii --------------------------
	.section	.text._Z26compute_distance_manhattanPdS_iS_ii,"ax",@progbits
	.align	128
        .global         _Z26compute_distance_manhattanPdS_iS_ii
        .type           _Z26compute_distance_manhattanPdS_iS_ii,@function
        .size           _Z26compute_distance_manhattanPdS_iS_ii,(.L_x_34 - _Z26compute_distance_manhattanPdS_iS_ii)
        .other          _Z26compute_distance_manhattanPdS_iS_ii,@"STO_CUDA_ENTRY STV_DEFAULT"
_Z26compute_distance_manhattanPdS_iS_ii:
.text._Z26compute_distance_manhattanPdS_iS_ii:
        /* <DEDUP_REMOVED lines=8> */
[----:B------:R-:W0:Y:S01]  /*0080*/  LDCU UR9, c[0x0][0x3a4] ;  /* 0x00007480ff0977ac */ /* 0x000e220008000800 */
[----:B------:R-:W-:Y:S01]  /*0090*/  CS2R R8, SRZ ;  /* 0x0000000000087805 */ /* 0x000fe2000001ff00 */
[----:B------:R-:W1:Y:S01]  /*00a0*/  LDCU.64 UR16, c[0x0][0x358] ;  /* 0x00006b00ff1077ac */ /* 0x000e620008000a00 */
[----:B0-----:R-:W-:-:S09]  /*00b0*/  UISETP.GE.AND UP0, UPT, UR9, 0x1, UPT ;  /* 0x000000010900788c */ /* 0x001fd2000bf06270 */
[----:B-1----:R-:W-:Y:S05]  /*00c0*/  BRA.U !UP0, `(.L_x_13) ;  /* 0x0000000908e87547 */ /* 0x002fea000b800000 */
[----:B------:R-:W-:Y:S02]  /*00d0*/  UISETP.GE.U32.AND UP1, UPT, UR9, 0x10, UPT ;  /* 0x000000100900788c */ /* 0x000fe4000bf26070 */
[----:B------:R-:W-:Y:S01]  /*00e0*/  IMAD R3, R0, UR9, RZ ;  /* 0x0000000900037c24 */ /* 0x000fe2000f8e02ff */
[----:B------:R-:W-:Y:S01]  /*00f0*/  ULOP3.LUT UR10, UR9, 0xf, URZ, 0xc0, !UPT ;  /* 0x0000000f090a7892 */ /* 0x000fe2000f8ec0ff */
[----:B------:R-:W-:Y:S01]  /*0100*/  CS2R R8, SRZ ;  /* 0x0000000000087805 */ /* 0x000fe2000001ff00 */
[----:B------:R-:W-:Y:S02]  /*0110*/  UMOV UR4, URZ ;  /* 0x000000ff00047c82 */ /* 0x000fe40008000000 */
[----:B------:R-:W-:Y:S02]  /*0120*/  UISETP.NE.AND UP0, UPT, UR10, URZ, UPT ;  /* 0x000000ff0a00728c */ /* 0x000fe4000bf05270 */
[----:B------:R-:W-:Y:S09]  /*0130*/  BRA.U !UP1, `(.L_x_14) ;  /* 0x0000000509587547 */ /* 0x000ff2000b800000 */
[----:B------:R-:W0:Y:S01]  /*0140*/  LDCU.128 UR12, c[0x0][0x380] ;  /* 0x00007000ff0c77ac */ /* 0x000e220008000c00 */
[----:B------:R-:W-:Y:S02]  /*0150*/  MOV R2, R3 ;  /* 0x0000000300027202 */ /* 0x000fe40000000f00 */
[----:B------:R-:W-:Y:S01]  /*0160*/  CS2R R8, SRZ ;  /* 0x0000000000087805 */ /* 0x000fe2000001ff00 */
[----:B------:R-:W1:Y:S01]  /*0170*/  LDCU UR18, c[0x0][0x390] ;  /* 0x00007200ff1277ac */ /* 0x000e620008000800 */
[----:B------:R-:W-:-:S04]  /*0180*/  ULOP3.LUT UR4, UR9, 0x7ffffff0, URZ, 0xc0, !UPT ;  /* 0x7ffffff009047892 */ /* 0x000fc8000f8ec0ff */
[----:B------:R-:W-:Y:S02]  /*0190*/  UIADD3 UR11, UPT, UPT, -UR4, URZ, URZ ;  /* 0x000000ff040b7290 */ /* 0x000fe4000fffe1ff */
[----:B0-----:R-:W-:Y:S02]  /*01a0*/  UIADD3 UR7, UP1, UPT, UR12, 0x40, URZ ;  /* 0x000000400c077890 */ /* 0x001fe4000ff3e0ff */
[----:B------:R-:W-:Y:S01]  /*01b0*/  UIADD3 UR5, UP2, UPT, UR14, 0x40, URZ ;  /* 0x000000400e057890 */ /* 0x000fe2000ff5e0ff */
[----:B-1----:R-:W-:Y:S01]  /*01c0*/  MOV R28, UR18 ;  /* 0x00000012001c7c02 */ /* 0x002fe20008000f00 */
[----:B------:R-:W-:Y:S02]  /*01d0*/  UIADD3.X UR8, UPT, UPT, URZ, UR13, URZ, UP1, !UPT ;  /* 0x0000000dff087290 */ /* 0x000fe40008ffe4ff */
[----:B------:R-:W-:-:S12]  /*01e0*/  UIADD3.X UR6, UPT, UPT, URZ, UR15, URZ, UP2, !UPT ;  /* 0x0000000fff067290 */ /* 0x000fd800097fe4ff */
.L_x_15:
[----:B------:R-:W-:Y:S01]  /*01f0*/  MOV R6, UR7 ;  /* 0x0000000700067c02 */ /* 0x000fe20008000f00 */
[----:B------:R-:W-:Y:S01]  /*0200*/  IMAD.U32 R7, RZ, RZ, UR8 ;  /* 0x00000008ff077e24 */ /* 0x000fe2000f8e00ff */
[----:B------:R-:W-:Y:S02]  /*0210*/  MOV R24, UR5 ;  /* 0x0000000500187c02 */ /* 0x000fe40008000f00 */
[----:B------:R-:W-:Y:S01]  /*0220*/  MOV R25, UR6 ;  /* 0x0000000600197c02 */ /* 0x000fe20008000f00 */
[----:B------:R-:W-:-:S04]  /*0230*/  IMAD.WIDE R6, R2, 0x8, R6 ;  /* 0x0000000802067825 */ /* 0x000fc800078e0206 */
[----:B------:R-:W-:Y:S01]  /*0240*/  IMAD.WIDE R24, R28, 0x8, R24 ;  /* 0x000000081c187825 */ /* 0x000fe200078e0218 */
[----:B------:R-:W2:Y:S04]  /*0250*/  LDG.E.64 R4, desc[UR16][R6.64+-0x40] ;  /* 0xffffc01006047981 */ /* 0x000ea8000c1e1b00 */
[----:B------:R-:W2:Y:S04]  /*0260*/  LDG.E.64 R18, desc[UR16][R24.64+-0x40] ;  /* 0xffffc01018127981 */ /* 0x000ea8000c1e1b00 */
[----:B------:R-:W3:Y:S04]  /*0270*/  LDG.E.64 R14, desc[UR16][R6.64+-0x38] ;  /* 0xffffc810060e7981 */ /* 0x000ee8000c1e1b00 */
[----:B------:R-:W3:Y:S04]  /*0280*/  LDG.E.64 R16, desc[UR16][R24.64+-0x38] ;  /* 0xffffc81018107981 */ /* 0x000ee8000c1e1b00 */
[----:B------:R-:W4:Y:S04]  /*0290*/  LDG.E.64 R12, desc[UR16][R6.64+-0x30] ;  /* 0xffffd010060c7981 */ /* 0x000f28000c1e1b00 */
[----:B------:R-:W4:Y:S04]  /*02a0*/  LDG.E.64 R10, desc[UR16][R24.64+-0x30] ;  /* 0xffffd010180a7981 */ /* 0x000f28000c1e1b00 */
[----:B------:R-:W5:Y:S04]  /*02b0*/  LDG.E.64 R20, desc[UR16][R6.64+-0x28] ;  /* 0xffffd81006147981 */ /* 0x000f68000c1e1b00 */
[----:B------:R-:W5:Y:S01]  /*02c0*/  LDG.E.64 R26, desc[UR16][R24.64+0x38] ;  /* 0x00003810181a7981 */ /* 0x000f62000c1e1b00 */
[----:B--2---:R-:W-:-:S03]  /*02d0*/  DADD R18, R4, -R18 ;  /* 0x0000000004127229 */ /* 0x004fc60000000812 */
[----:B------:R-:W5:Y:S01]  /*02e0*/  LDG.E.64 R4, desc[UR16][R24.64+-0x28] ;  /* 0xffffd81018047981 */ /* 0x000f62000c1e1b00 */
[----:B---3--:R-:W-:-:S04]  /*02f0*/  DADD R14, R14, -R16 ;  /* 0x000000000e0e7229 */ /* 0x008fc80000000810 */
[----:B------:R-:W-:Y:S01]  /*0300*/  DADD R22, |R18|, R8 ;  /* 0x0000000012167229 */ /* 0x000fe20000000208 */
[----:B------:R-:W2:Y:S04]  /*0310*/  LDG.E.64 R16, desc[UR16][R6.64+-0x20] ;  /* 0xffffe01006107981 */ /* 0x000ea8000c1e1b00 */
[----:B------:R-:W2:Y:S01]  /*0320*/  LDG.E.64 R18, desc[UR16][R24.64+-0x20] ;  /* 0xffffe01018127981 */ /* 0x000ea2000c1e1b00 */
[----:B----4-:R-:W-:Y:S02]  /*0330*/  DADD R10, R12, -R10 ;  /* 0x000000000c0a7229 */ /* 0x010fe4000000080a */
[----:B------:R-:W-:Y:S01]  /*0340*/  DADD R22, R22, |R14| ;  /* 0x0000000016167229 */ /* 0x000fe2000000040e */
[----:B------:R-:W3:Y:S04]  /*0350*/  LDG.E.64 R12, desc[UR16][R24.64+-0x18] ;  /* 0xffffe810180c7981 */ /* 0x000ee8000c1e1b00 */
[----:B------:R-:W3:Y:S03]  /*0360*/  LDG.E.64 R14, desc[UR16][R6.64+-0x18] ;  /* 0xffffe810060e7981 */ /* 0x000ee6000c1e1b00 */
[----:B------:R-:W-:Y:S01]  /*0370*/  DADD R22, R22, |R10| ;  /* 0x0000000016167229 */ /* 0x000fe2000000040a */
[----:B------:R-:W4:Y:S04]  /*0380*/  LDG.E.64 R8, desc[UR16][R24.64+-0x10] ;  /* 0xfffff01018087981 */ /* 0x000f28000c1e1b00 */
[----:B------:R-:W4:Y:S01]  /*0390*/  LDG.E.64 R10, desc[UR16][R6.64+-0x10] ;  /* 0xfffff010060a7981 */ /* 0x000f22000c1e1b00 */
[----:B-----5:R-:W-:-:S03]  /*03a0*/  DADD R4, R20, -R4 ;  /* 0x0000000014047229 */ /* 0x020fc60000000804 */
[----:B------:R-:W5:Y:S05]  /*03b0*/  LDG.E.64 R20, desc[UR16][R6.64+-0x8] ;  /* 0xfffff81006147981 */ /* 0x000f6a000c1e1b00 */
[----:B------:R-:W-:Y:S02]  /*03c0*/  DADD R22, R22, |R4| ;  /* 0x0000000016167229 */ /* 0x000fe40000000404 */
[----:B------:R-:W5:Y:S01]  /*03d0*/  LDG.E.64 R4, desc[UR16][R6.64+0x10] ;  /* 0x0000101006047981 */ /* 0x000f62000c1e1b00 */
[----:B--2---:R-:W-:-:S03]  /*03e0*/  DADD R16, R16, -R18 ;  /* 0x0000000010107229 */ /* 0x004fc60000000812 */
[----:B------:R-:W5:Y:S01]  /*03f0*/  LDG.E.64 R18, desc[UR16][R24.64+-0x8] ;  /* 0xfffff81018127981 */ /* 0x000f62000c1e1b00 */
[----:B---3--:R-:W-:-:S04]  /*0400*/  DADD R12, R14, -R12 ;  /* 0x000000000e0c7229 */ /* 0x008fc8000000080c */
[----:B------:R-:W-:Y:S01]  /*0410*/  DADD R22, R22, |R16| ;  /* 0x0000000016167229 */ /* 0x000fe20000000410 */
[----:B------:R-:W2:Y:S04]  /*0420*/  LDG.E.64 R14, desc[UR16][R6.64] ;  /* 0x00000010060e7981 */ /* 0x000ea8000c1e1b00 */
[----:B------:R-:W2:Y:S01]  /*0430*/  LDG.E.64 R16, desc[UR16][R24.64] ;  /* 0x0000001018107981 */ /* 0x000ea2000c1e1b00 */
[----:B----4-:R-:W-:Y:S02]  /*0440*/  DADD R8, R10, -R8 ;  /* 0x000000000a087229 */ /* 0x010fe40000000808 */
[----:B------:R-:W-:Y:S01]  /*0450*/  DADD R22, R22, |R12| ;  /* 0x0000000016167229 */ /* 0x000fe2000000040c */
[----:B------:R-:W3:Y:S04]  /*0460*/  LDG.E.64 R10, desc[UR16][R6.64+0x8] ;  /* 0x00000810060a7981 */ /* 0x000ee8000c1e1b00 */
[----:B------:R-:W3:Y:S03]  /*0470*/  LDG.E.64 R12, desc[UR16][R24.64+0x8] ;  /* 0x00000810180c7981 */ /* 0x000ee6000c1e1b00 */
[----:B------:R-:W-:Y:S01]  /*0480*/  DADD R22, R22, |R8| ;  /* 0x0000000016167229 */ /* 0x000fe20000000408 */
[----:B------:R-:W4:Y:S01]  /*0490*/  LDG.E.64 R8, desc[UR16][R24.64+0x10] ;  /* 0x0000101018087981 */ /* 0x000f22000c1e1b00 */
[----:B-----5:R-:W-:-:S03]  /*04a0*/  DADD R18, R20, -R18 ;  /* 0x0000000014127229 */ /* 0x020fc60000000812 */
[----:B------:R-:W5:Y:S05]  /*04b0*/  LDG.E.64 R20, desc[UR16][R6.64+0x18] ;  /* 0x0000181006147981 */ /* 0x000f6a000c1e1b00 */
[----:B------:R-:W-:Y:S01]  /*04c0*/  DADD R18, R22, |R18| ;  /* 0x0000000016127229 */ /* 0x000fe20000000412 */
[----:B------:R-:W5:Y:S01]  /*04d0*/  LDG.E.64 R22, desc[UR16][R24.64+0x18] ;  /* 0x0000181018167981 */ /* 0x000f62000c1e1b00 */
[----:B--2---:R-:W-:-:S03]  /*04e0*/  DADD R14, R14, -R16 ;  /* 0x000000000e0e7229 */ /* 0x004fc60000000810 */
[----:B------:R-:W2:Y:S01]  /*04f0*/  LDG.E.64 R16, desc[UR16][R6.64+0x20] ;  /* 0x0000201006107981 */ /* 0x000ea2000c1e1b00 */
[----:B---3--:R-:W-:-:S04]  /*0500*/  DADD R10, R10, -R12 ;  /* 0x000000000a0a7229 */ /* 0x008fc8000000080c */
[----:B------:R-:W-:Y:S01]  /*0510*/  DADD R18, R18, |R14| ;  /* 0x0000000012127229 */ /* 0x000fe2000000040e */
[----:B------:R-:W3:Y:S04]  /*0520*/  LDG.E.64 R12, desc[UR16][R6.64+0x28] ;  /* 0x00002810060c7981 */ /* 0x000ee8000c1e1b00 */
[----:B------:R-:W2:Y:S01]  /*0530*/  LDG.E.64 R14, desc[UR16][R24.64+0x20] ;  /* 0x00002010180e7981 */ /* 0x000ea2000c1e1b00 */
[----:B----4-:R-:W-:Y:S02]  /*0540*/  DADD R4, R4, -R8 ;  /* 0x0000000004047229 */ /* 0x010fe40000000808 */
[----:B------:R-:W-:Y:S01]  /*0550*/  DADD R18, R18, |R10| ;  /* 0x0000000012127229 */ /* 0x000fe2000000040a */
[----:B------:R-:W4:Y:S04]  /*0560*/  LDG.E.64 R8, desc[UR16][R6.64+0x30] ;  /* 0x0000301006087981 */ /* 0x000f28000c1e1b00 */
[----:B------:R-:W3:Y:S03]  /*0570*/  LDG.E.64 R10, desc[UR16][R24.64+0x28] ;  /* 0x00002810180a7981 */ /* 0x000ee6000c1e1b00 */
[----:B------:R-:W-:Y:S01]  /*0580*/  DADD R18, R18, |R4| ;  /* 0x0000000012127229 */ /* 0x000fe20000000404 */
[----:B------:R-:W4:Y:S04]  /*0590*/  LDG.E.64 R4, desc[UR16][R24.64+0x30] ;  /* 0x0000301018047981 */ /* 0x000f28000c1e1b00 */
[----:B------:R-:W4:Y:S01]  /*05a0*/  LDG.E.64 R6, desc[UR16][R6.64+0x38] ;  /* 0x0000381006067981 */ /* 0x000f22000c1e1b00 */
[----:B------:R-:W-:-:S04]  /*05b0*/  UIADD3 UR11, UPT, UPT, UR11, 0x10, URZ ;  /* 0x000000100b0b7890 */ /* 0x000fc8000fffe0ff */
[----:B------:R-:W-:Y:S01]  /*05c0*/  UISETP.NE.AND UP1, UPT, UR11, URZ, UPT ;  /* 0x000000ff0b00728c */ /* 0x000fe2000bf25270 */
[----:B------:R-:W-:Y:S01]  /*05d0*/  VIADD R2, R2, 0x10 ;  /* 0x0000001002027836 */ /* 0x000fe20000000000 */
[----:B------:R-:W-:Y:S01]  /*05e0*/  IADD3 R28, PT, PT, R28, 0x10, RZ ;  /* 0x000000101c1c7810 */ /* 0x000fe20007ffe0ff */
[----:B-----5:R-:W-:-:S08]  /*05f0*/  DADD R20, R20, -R22 ;  /* 0x0000000014147229 */ /* 0x020fd00000000816 */
[----:B------:R-:W-:Y:S02]  /*0600*/  DADD R18, R18, |R20| ;  /* 0x0000000012127229 */ /* 0x000fe40000000414 */
[----:B--2---:R-:W-:-:S08]  /*0610*/  DADD R14, R16, -R14 ;  /* 0x00000000100e7229 */ /* 0x004fd0000000080e */
[----:B------:R-:W-:Y:S02]  /*0620*/  DADD R14, R18, |R14| ;  /* 0x00000000120e7229 */ /* 0x000fe4000000040e */
[----:B---3--:R-:W-:Y:S02]  /*0630*/  DADD R10, R12, -R10 ;  /* 0x000000000c0a7229 */ /* 0x008fe4000000080a */
[----:B----4-:R-:W-:-:S06]  /*0640*/  DADD R4, R8, -R4 ;  /* 0x0000000008047229 */ /* 0x010fcc0000000804 */
[----:B------:R-:W-:Y:S02]  /*0650*/  DADD R10, R14, |R10| ;  /* 0x000000000e0a7229 */ /* 0x000fe4000000040a */
[----:B------:R-:W-:-:S06]  /*0660*/  DADD R26, R6, -R26 ;  /* 0x00000000061a7229 */ /* 0x000fcc000000081a */
[----:B------:R-:W-:-:S08]  /*0670*/  DADD R4, R10, |R4| ;  /* 0x000000000a047229 */ /* 0x000fd00000000404 */
[----:B------:R-:W-:Y:S01]  /*0680*/  DADD R8, R4, |R26| ;  /* 0x0000000004087229 */ /* 0x000fe2000000041a */
[----:B------:R-:W-:Y:S10]  /*0690*/  BRA.U UP1, `(.L_x_15) ;  /* 0xfffffff901d47547 */ /* 0x000ff4000b83ffff */
.L_x_14:
[----:B------:R-:W-:Y:S05]  /*06a0*/  BRA.U !UP0, `(.L_x_13) ;  /* 0x0000000508707547 */ /* 0x000fea000b800000 */
[----:B------:R-:W-:Y:S02]  /*06b0*/  UISETP.GE.U32.AND UP0, UPT, UR10, 0x8, UPT ;  /* 0x000000080a00788c */ /* 0x000fe4000bf06070 */
[----:B------:R-:W-:-:S04]  /*06c0*/  ULOP3.LUT UR6, UR9, 0x7, URZ, 0xc0, !UPT ;  /* 0x0000000709067892 */ /* 0x000fc8000f8ec0ff */
[----:B------:R-:W-:-:S03]  /*06d0*/  UISETP.NE.AND UP1, UPT, UR6, URZ, UPT ;  /* 0x000000ff0600728c */ /* 0x000fc6000bf25270 */
[----:B------:R-:W-:Y:S08]  /*06e0*/  BRA.U !UP0, `(.L_x_16) ;  /* 0x0000000108a07547 */ /* 0x000ff0000b800000 */
[----:B------:R-:W0:Y:S01]  /*06f0*/  LDC R13, c[0x0][0x390] ;  /* 0x0000e400ff0d7b82 */ /* 0x000e220000000800 */
[----:B------:R-:W-:-:S07]  /*0700*/  IADD3 R11, PT, PT, R3, UR4, RZ ;  /* 0x00000004030b7c10 */ /* 0x000fce000fffe0ff */
[----:B------:R-:W1:Y:S08]  /*0710*/  LDC.64 R4, c[0x0][0x380] ;  /* 0x0000e000ff047b82 */ /* 0x000e700000000a00 */
[----:B------:R-:W2:Y:S01]  /*0720*/  LDC.64 R6, c[0x0][0x388] ;  /* 0x0000e200ff067b82 */ /* 0x000ea20000000a00 */
[----:B0-----:R-:W-:Y:S02]  /*0730*/  VIADD R13, R13, UR4 ;  /* 0x000000040d0d7c36 */ /* 0x001fe40008000000 */
[----:B-1----:R-:W-:-:S05]  /*0740*/  IMAD.WIDE R4, R11, 0x8, R4 ;  /* 0x000000080b047825 */ /* 0x002fca00078e0204 */
[----:B------:R-:W3:Y:S01]  /*0750*/  LDG.E.64 R10, desc[UR16][R4.64] ;  /* 0x00000010040a7981 */ /* 0x000ee2000c1e1b00 */
[----:B--2---:R-:W-:-:S03]  /*0760*/  IMAD.WIDE R6, R13, 0x8, R6 ;  /* 0x000000080d067825 */ /* 0x004fc600078e0206 */
[----:B------:R-:W2:Y:S04]  /*0770*/  LDG.E.64 R18, desc[UR16][R4.64+0x8] ;  /* 0x0000081004127981 */ /* 0x000ea8000c1e1b00 */
[----:B------:R-:W3:Y:S04]  /*0780*/  LDG.E.64 R12, desc[UR16][R6.64] ;  /* 0x00000010060c7981 */ /* 0x000ee8000c1e1b00 */
[----:B------:R-:W2:Y:S04]  /*0790*/  LDG.E.64 R26, desc[UR16][R6.64+0x8] ;  /* 0x00000810061a7981 */ /* 0x000ea8000c1e1b00 */
[----:B------:R-:W4:Y:S04]  /*07a0*/  LDG.E.64 R24, desc[UR16][R4.64+0x10] ;  /* 0x0000101004187981 */ /* 0x000f28000c1e1b00 */
[----:B------:R-:W4:Y:S04]  /*07b0*/  LDG.E.64 R22, desc[UR16][R6.64+0x10] ;  /* 0x0000101006167981 */ /* 0x000f28000c1e1b00 */
[----:B------:R-:W5:Y:S04]  /*07c0*/  LDG.E.64 R16, desc[UR16][R4.64+0x18] ;  /* 0x0000181004107981 */ /* 0x000f68000c1e1b00 */
[----:B------:R-:W5:Y:S04]  /*07d0*/  LDG.E.64 R14, desc[UR16][R6.64+0x18] ;  /* 0x00001810060e7981 */ /* 0x000f68000c1e1b00 */
[----:B------:R-:W5:Y:S01]  /*07e0*/  LDG.E.64 R28, desc[UR16][R4.64+0x38] ;  /* 0x00003810041c7981 */ /* 0x000f62000c1e1b00 */
[----:B---3--:R-:W-:-:S03]  /*07f0*/  DADD R20, R10, -R12 ;  /* 0x000000000a147229 */ /* 0x008fc6000000080c */
[----:B------:R-:W3:Y:S04]  /*0800*/  LDG.E.64 R12, desc[UR16][R4.64+0x20] ;  /* 0x00002010040c7981 */ /* 0x000ee8000c1e1b00 */
[----:B------:R-:W3:Y:S01]  /*0810*/  LDG.E.64 R10, desc[UR16][R6.64+0x20] ;  /* 0x00002010060a7981 */ /* 0x000ee2000c1e1b00 */
[----:B--2---:R-:W-:Y:S02]  /*0820*/  DADD R26, R18, -R26 ;  /* 0x00000000121a7229 */ /* 0x004fe4000000081a */
[----:B------:R-:W-:Y:S01]  /*0830*/  DADD R20, R8, |R20| ;  /* 0x0000000008147229 */ /* 0x000fe20000000414 */
[----:B------:R-:W2:Y:S04]  /*0840*/  LDG.E.64 R18, desc[UR16][R4.64+0x28] ;  /* 0x0000281004127981 */ /* 0x000ea8000c1e1b00 */
[----:B------:R-:W2:Y:S01]  /*0850*/  LDG.E.64 R8, desc[UR16][R6.64+0x28] ;  /* 0x0000281006087981 */ /* 0x000ea2000c1e1b00 */
[----:B----4-:R-:W-:-:S02]  /*0860*/  DADD R22, R24, -R22 ;  /* 0x0000000018167229 */ /* 0x010fc40000000816 */
[----:B------:R-:W-:Y:S01]  /*0870*/  DADD R20, R20, |R26| ;  /* 0x0000000014147229 */ /* 0x000fe2000000041a */
[----:B------:R-:W4:Y:S04]  /*0880*/  LDG.E.64 R24, desc[UR16][R6.64+0x30] ;  /* 0x0000301006187981 */ /* 0x000f28000c1e1b00 */
[----:B------:R-:W4:Y:S04]  /*0890*/  LDG.E.64 R26, desc[UR16][R4.64+0x30] ;  /* 0x00003010041a7981 */ /* 0x000f28000c1e1b00 */
[----:B------:R-:W4:Y:S01]  /*08a0*/  LDG.E.64 R6, desc[UR16][R6.64+0x38] ;  /* 0x0000381006067981 */ /* 0x000f22000c1e1b00 */
[----:B------:R-:W-:-:S02]  /*08b0*/  DADD R20, R20, |R22| ;  /* 0x0000000014147229 */ /* 0x000fc40000000416 */
[----:B-----5:R-:W-:-:S08]  /*08c0*/  DADD R14, R16, -R14 ;  /* 0x00000000100e7229 */ /* 0x020fd0000000080e */
[----:B------:R-:W-:Y:S01]  /*08d0*/  DADD R14, R20, |R14| ;  /* 0x00000000140e7229 */ /* 0x000fe2000000040e */
[----:B------:R-:W-:Y:S01]  /*08e0*/  UIADD3 UR4, UPT, UPT, UR4, 0x8, URZ ;  /* 0x0000000804047890 */ /* 0x000fe2000fffe0ff */
[----:B---3--:R-:W-:-:S08]  /*08f0*/  DADD R10, R12, -R10 ;  /* 0x000000000c0a7229 */ /* 0x008fd0000000080a */
[----:B------:R-:W-:Y:S02]  /*0900*/  DADD R10, R14, |R10| ;  /* 0x000000000e0a7229 */ /* 0x000fe4000000040a */
[----:B--2---:R-:W-:Y:S02]  /*0910*/  DADD R8, R18, -R8 ;  /* 0x0000000012087229 */ /* 0x004fe40000000808 */
[----:B----4-:R-:W-:-:S06]  /*0920*/  DADD R24, R26, -R24 ;  /* 0x000000001a187229 */ /* 0x010fcc0000000818 */
[----:B------:R-:W-:Y:S02]  /*0930*/  DADD R8, R10, |R8| ;  /* 0x000000000a087229 */ /* 0x000fe40000000408 */
[----:B------:R-:W-:-:S06]  /*0940*/  DADD R28, R28, -R6 ;  /* 0x000000001c1c7229 */ /* 0x000fcc0000000806 */
[----:B------:R-:W-:-:S08]  /*0950*/  DADD R8, R8, |R24| ;  /* 0x0000000008087229 */ /* 0x000fd00000000418 */
[----:B------:R-:W-:-:S11]  /*0960*/  DADD R8, R8, |R28| ;  /* 0x0000000008087229 */ /* 0x000fd6000000041c */
.L_x_16:
        /* <DEDUP_REMOVED lines=9> */
[----:B0-----:R-:W-:Y:S01]  /*0a00*/  IADD3 R23, PT, PT, R2, UR4, RZ ;  /* 0x0000000402177c10 */ /* 0x001fe2000fffe0ff */
        /* <DEDUP_REMOVED lines=9> */
[----:B------:R-:W5:Y:S01]  /*0aa0*/  LDG.E.64 R16, desc[UR16][R22.64+0x18] ;  /* 0x0000181016107981 */ /* 0x000f62000c1e1b00 */
[----:B------:R-:W-:Y:S01]  /*0ab0*/  UIADD3 UR4, UPT, UPT, UR4, 0x4, URZ ;  /* 0x0000000404047890 */ /* 0x000fe2000fffe0ff */
[----:B---3--:R-:W-:-:S02]  /*0ac0*/  DADD R20, R20, -R24 ;  /* 0x0000000014147229 */ /* 0x008fc40000000818 */
[----:B--2---:R-:W-:-:S06]  /*0ad0*/  DADD R10, R10, -R12 ;  /* 0x000000000a0a7229 */ /* 0x004fcc000000080c */
[----:B------:R-:W-:Y:S02]  /*0ae0*/  DADD R20, R8, |R20| ;  /* 0x0000000008147229 */ /* 0x000fe40000000414 */
[----:B----4-:R-:W-:-:S06]  /*0af0*/  DADD R4, R6, -R4 ;  /* 0x0000000006047229 */ /* 0x010fcc0000000804 */
[----:B------:R-:W-:Y:S02]  /*0b00*/  DADD R10, R20, |R10| ;  /* 0x00000000140a7229 */ /* 0x000fe4000000040a */
[----:B-----5:R-:W-:-:S06]  /*0b10*/  DADD R14, R14, -R16 ;  /* 0x000000000e0e7229 */ /* 0x020fcc0000000810 */
[----:B------:R-:W-:-:S08]  /*0b20*/  DADD R4, R10, |R4| ;  /* 0x000000000a047229 */ /* 0x000fd00000000404 */
[----:B------:R-:W-:-:S11]  /*0b30*/  DADD R8, R4, |R14| ;  /* 0x0000000004087229 */ /* 0x000fd6000000040e */
.L_x_17:
[----:B------:R-:W-:Y:S05]  /*0b40*/  BRA.U !UP1, `(.L_x_13) ;  /* 0x0000000109487547 */ /* 0x000fea000b800000 */
[----:B------:R-:W0:Y:S01]  /*0b50*/  LDCU UR6, c[0x0][0x390] ;  /* 0x00007200ff0677ac */ /* 0x000e220008000800 */
[----:B------:R-:W1:Y:S01]  /*0b60*/  LDC.64 R12, c[0x0][0x380] ;  /* 0x0000e000ff0c7b82 */ /* 0x000e620000000a00 */
[----:B------:R-:W-:Y:S01]  /*0b70*/  VIADD R17, R3, UR4 ;  /* 0x0000000403117c36 */ /* 0x000fe20008000000 */
[----:B------:R-:W-:-:S06]  /*0b80*/  UIADD3 UR5, UPT, UPT, -UR5, URZ, URZ ;  /* 0x000000ff05057290 */ /* 0x000fcc000fffe1ff */
[----:B------:R-:W2:Y:S01]  /*0b90*/  LDC.64 R10, c[0x0][0x388] ;  /* 0x0000e200ff0a7b82 */ /* 0x000ea20000000a00 */
[----:B0-----:R-:W-:-:S06]  /*0ba0*/  UIADD3 UR6, UPT, UPT, UR4, UR6, URZ ;  /* 0x0000000604067290 */ /* 0x001fcc000fffe0ff */
[----:B------:R-:W-:-:S07]  /*0bb0*/  MOV R15, UR6 ;  /* 0x00000006000f7c02 */ /* 0x000fce0008000f00 */
.L_x_18:
[----:B--2---:R-:W-:-:S04]  /*0bc0*/  IMAD.WIDE R2, R15, 0x8, R10 ;  /* 0x000000080f027825 */ /* 0x004fc800078e020a */
[----:B-1----:R-:W-:Y:S02]  /*0bd0*/  IMAD.WIDE R4, R17, 0x8, R12 ;  /* 0x0000000811047825 */ /* 0x002fe400078e020c */
[----:B------:R-:W2:Y:S04]  /*0be0*/  LDG.E.64 R2, desc[UR16][R2.64] ;  /* 0x0000001002027981 */ /* 0x000ea8000c1e1b00 */
[----:B------:R-:W2:Y:S01]  /*0bf0*/  LDG.E.64 R4, desc[UR16][R4.64] ;  /* 0x0000001004047981 */ /* 0x000ea2000c1e1b00 */
[----:B------:R-:W-:Y:S01]  /*0c00*/  UIADD3 UR5, UPT, UPT, UR5, 0x1, URZ ;  /* 0x0000000105057890 */ /* 0x000fe2000fffe0ff */
[----:B------:R-:W-:Y:S02]  /*0c10*/  IADD3 R15, PT, PT, R15, 0x1, RZ ;  /* 0x000000010f0f7810 */ /* 0x000fe40007ffe0ff */
[----:B------:R-:W-:Y:S01]  /*0c20*/  IADD3 R17, PT, PT, R17, 0x1, RZ ;  /* 0x0000000111117810 */ /* 0x000fe20007ffe0ff */
[----:B------:R-:W-:Y:S01]  /*0c30*/  UISETP.NE.AND UP0, UPT, UR5, URZ, UPT ;  /* 0x000000ff0500728c */ /* 0x000fe2000bf05270 */
[----:B--2---:R-:W-:-:S08]  /*0c40*/  DADD R6, R4, -R2 ;  /* 0x0000000004067229 */ /* 0x004fd00000000802 */
[----:B------:R-:W-:Y:S01]  /*0c50*/  DADD R8, |R6|, R8 ;  /* 0x0000000006087229 */ /* 0x000fe20000000208 */
[----:B------:R-:W-:Y:S10]  /*0c60*/  BRA.U UP0, `(.L_x_18) ;  /* 0xfffffffd00d47547 */ /* 0x000ff4000b83ffff */
.L_x_13:
[----:B------:R-:W0:Y:S02]  /*0c70*/  LDC.64 R2, c[0x0][0x398] ;  /* 0x0000e600ff027b82 */ /* 0x000e240000000a00 */
[----:B0-----:R-:W-:-:S05]  /*0c80*/  IMAD.WIDE R2, R0, 0x8, R2 ;  /* 0x0000000800027825 */ /* 0x001fca00078e0202 */
[----:B------:R-:W-:Y:S01]  /*0c90*/  STG.E.64 desc[UR16][R2.64], R8 ;  /* 0x0000000802007986 */ /* 0x000fe2000c101b10 */
[----:B------:R-:W-:Y:S05]  /*0ca0*/  EXIT ;  /* 0x000000000000794d */ /* 0x000fea0003800000 */
.L_x_19:
        /* <DEDUP_REMOVED lines=13> */
.L_x_34:


//--------------------- .text._Z16compute_distancePdS_iS_ii --------------------------
	.section	.text._Z16compute_distancePdS_iS_ii,"ax",@progbits
	.align	128
        .global         _Z16compute_distancePdS_iS_ii
        .type           _Z16compute_distancePdS_iS_ii,@function
        .size           _Z16compute_distancePdS_iS_ii,(.L_x_32 - _Z16compute_distancePdS_iS_ii)
        .other          _Z16compute_distancePdS_iS_ii,@"STO_CUDA_ENTRY STV_DEFAULT"
_Z16compute_distancePdS_iS_ii:
.text._Z16compute_distancePdS_iS_ii:
        /* <DEDUP_REMOVED lines=18> */
[----:B------:R-:W-:-:S07]  /*0120*/  ISETP.NE.AND P0, PT, R4, RZ, PT ;  /* 0x000000ff0400720c */ /* 0x000fce0003f05270 */
[----:B------:R-:W-:Y:S06]  /*0130*/  @!P1 BRA `(.L_x_21) ;  /* 0x0000000000d89947 */ /* 0x000fec0003800000 */
[----:B------:R-:W0:Y:S01]  /*0140*/  LDCU.128 UR8, c[0x0][0x380] ;  /* 0x00007000ff0877ac */ /* 0x000e220008000c00 */
[----:B------:R-:W-:Y:S01]  /*0150*/  LOP3.LUT R26, R3, 0x7ffffff8, RZ, 0xc0, !PT ;  /* 0x7ffffff8031a7812 */ /* 0x000fe200078ec0ff */
[----:B------:R-:W-:Y:S01]  /*0160*/  IMAD.MOV.U32 R2, RZ, RZ, R5 ;  /* 0x000000ffff027224 */ /* 0x000fe200078e0005 */
[----:B------:R-:W-:Y:S01]  /*0170*/  CS2R R6, SRZ ;  /* 0x0000000000067805 */ /* 0x000fe2000001ff00 */
[----:B------:R-:W1:Y:S01]  /*0180*/  LDCU UR14, c[0x0][0x390] ;  /* 0x00007200ff0e77ac */ /* 0x000e620008000800 */
[----:B------:R-:W-:Y:S01]  /*0190*/  IADD3 R28, PT, PT, -R26, RZ, RZ ;  /* 0x000000ff1a1c7210 */ /* 0x000fe20007ffe1ff */
[----:B0-----:R-:W-:Y:S02]  /*01a0*/  UIADD3 UR6, UP0, UPT, UR8, 0x20, URZ ;  /* 0x0000002008067890 */ /* 0x001fe4000ff1e0ff */
[----:B------:R-:W-:Y:S01]  /*01b0*/  UIADD3 UR4, UP1, UPT, UR10, 0x20, URZ ;  /* 0x000000200a047890 */ /* 0x000fe2000ff3e0ff */
[----:B-1----:R-:W-:Y:S01]  /*01c0*/  IMAD.U32 R27, RZ, RZ, UR14 ;  /* 0x0000000eff1b7e24 */ /* 0x002fe2000f8e00ff */
[----:B------:R-:W-:-:S02]  /*01d0*/  UIADD3.X UR7, UPT, UPT, URZ, UR9, URZ, UP0, !UPT ;  /* 0x00000009ff077290 */ /* 0x000fc400087fe4ff */
[----:B------:R-:W-:-:S12]  /*01e0*/  UIADD3.X UR5, UPT, UPT, URZ, UR11, URZ, UP1, !UPT ;  /* 0x0000000bff057290 */ /* 0x000fd80008ffe4ff */
.L_x_22:
[----:B------:R-:W-:Y:S01]  /*01f0*/  MOV R9, UR7 ;  /* 0x0000000700097c02 */ /* 0x000fe20008000f00 */
[----:B------:R-:W-:Y:S02]  /*0200*/  IMAD.U32 R8, RZ, RZ, UR6 ;  /* 0x00000006ff087e24 */ /* 0x000fe4000f8e00ff */
[----:B------:R-:W-:Y:S02]  /*0210*/  IMAD.U32 R22, RZ, RZ, UR4 ;  /* 0x00000004ff167e24 */ /* 0x000fe4000f8e00ff */
[----:B------:R-:W-:Y:S02]  /*0220*/  IMAD.U32 R23, RZ, RZ, UR5 ;  /* 0x00000005ff177e24 */ /* 0x000fe4000f8e00ff */
        /* <DEDUP_REMOVED lines=8> */
[----:B------:R-:W5:Y:S01]  /*02b0*/  LDG.E.64 R24, desc[UR12][R22.64+0x18] ;  /* 0x0000180c16187981 */ /* 0x000f62000c1e1b00 */
[----:B--2---:R-:W-:-:S03]  /*02c0*/  DADD R20, R10, -R20 ;  /* 0x000000000a147229 */ /* 0x004fc60000000814 */
[----:B------:R-:W2:Y:S05]  /*02d0*/  LDG.E.64 R10, desc[UR12][R8.64+-0x8] ;  /* 0xfffff80c080a7981 */ /* 0x000eaa000c1e1b00 */
[----:B------:R-:W-:Y:S01]  /*02e0*/  DFMA R20, R20, R20, R6 ;  /* 0x000000141414722b */ /* 0x000fe20000000006 */
[----:B------:R-:W2:Y:S01]  /*02f0*/  LDG.E.64 R6, desc[UR12][R22.64+-0x8] ;  /* 0xfffff80c16067981 */ /* 0x000ea2000c1e1b00 */
[----:B---3--:R-:W-:-:S03]  /*0300*/  DADD R16, R18, -R16 ;  /* 0x0000000012107229 */ /* 0x008fc60000000810 */
[----:B------:R-:W3:Y:S01]  /*0310*/  LDG.E.64 R18, desc[UR12][R8.64] ;  /* 0x0000000c08127981 */ /* 0x000ee2000c1e1b00 */
[----:B----4-:R-:W-:-:S03]  /*0320*/  DADD R12, R14, -R12 ;  /* 0x000000000e0c7229 */ /* 0x010fc6000000080c */
[----:B------:R-:W4:Y:S01]  /*0330*/  LDG.E.64 R14, desc[UR12][R8.64+0x8] ;  /* 0x0000080c080e7981 */ /* 0x000f22000c1e1b00 */
[----:B------:R-:W-:-:S03]  /*0340*/  DFMA R16, R16, R16, R20 ;  /* 0x000000101010722b */ /* 0x000fc60000000014 */
[----:B------:R-:W3:Y:S05]  /*0350*/  LDG.E.64 R20, desc[UR12][R22.64] ;  /* 0x0000000c16147981 */ /* 0x000eea000c1e1b00 */
[----:B------:R-:W-:Y:S01]  /*0360*/  DFMA R16, R12, R12, R16 ;  /* 0x0000000c0c10722b */ /* 0x000fe20000000010 */
[----:B------:R-:W4:Y:S01]  /*0370*/  LDG.E.64 R12, desc[UR12][R22.64+0x8] ;  /* 0x0000080c160c7981 */ /* 0x000f22000c1e1b00 */
[----:B--2---:R-:W-:-:S03]  /*0380*/  DADD R6, R10, -R6 ;  /* 0x000000000a067229 */ /* 0x004fc60000000806 */
[----:B------:R-:W2:Y:S05]  /*0390*/  LDG.E.64 R10, desc[UR12][R8.64+0x10] ;  /* 0x0000100c080a7981 */ /* 0x000eaa000c1e1b00 */
[----:B------:R-:W-:Y:S02]  /*03a0*/  DFMA R16, R6, R6, R16 ;  /* 0x000000060610722b */ /* 0x000fe40000000010 */
[----:B------:R-:W2:Y:S04]  /*03b0*/  LDG.E.64 R6, desc[UR12][R22.64+0x10] ;  /* 0x0000100c16067981 */ /* 0x000ea8000c1e1b00 */
[----:B------:R-:W5:Y:S01]  /*03c0*/  LDG.E.64 R8, desc[UR12][R8.64+0x18] ;  /* 0x0000180c08087981 */ /* 0x000f62000c1e1b00 */
[----:B---3--:R-:W-:-:S02]  /*03d0*/  DADD R18, R18, -R20 ;  /* 0x0000000012127229 */ /* 0x008fc40000000814 */
[----:B----4-:R-:W-:-:S06]  /*03e0*/  DADD R12, R14, -R12 ;  /* 0x000000000e0c7229 */ /* 0x010fcc000000080c */
[----:B------:R-:W-:Y:S01]  /*03f0*/  DFMA R16, R18, R18, R16 ;  /* 0x000000121210722b */ /* 0x000fe20000000010 */
[----:B------:R-:W-:-:S04]  /*0400*/  IADD3 R28, PT, PT, R28, 0x8, RZ ;  /* 0x000000081c1c7810 */ /* 0x000fc80007ffe0ff */
[----:B------:R-:W-:-:S03]  /*0410*/  ISETP.NE.AND P1, PT, R28, RZ, PT ;  /* 0x000000ff1c00720c */ /* 0x000fc60003f25270 */
[----:B------:R-:W-:Y:S01]  /*0420*/  DFMA R16, R12, R12, R16 ;  /* 0x0000000c0c10722b */ /* 0x000fe20000000010 */
[----:B------:R-:W-:Y:S02]  /*0430*/  VIADD R2, R2, 0x8 ;  /* 0x0000000802027836 */ /* 0x000fe40000000000 */
[----:B------:R-:W-:Y:S01]  /*0440*/  VIADD R27, R27, 0x8 ;  /* 0x000000081b1b7836 */ /* 0x000fe20000000000 */
[----:B--2---:R-:W-:Y:S02]  /*0450*/  DADD R6, R10, -R6 ;  /* 0x000000000a067229 */ /* 0x004fe40000000806 */
[----:B-----5:R-:W-:-:S06]  /*0460*/  DADD R24, R8, -R24 ;  /* 0x0000000008187229 */ /* 0x020fcc0000000818 */
[----:B------:R-:W-:-:S08]  /*0470*/  DFMA R6, R6, R6, R16 ;  /* 0x000000060606722b */ /* 0x000fd00000000010 */
[----:B------:R-:W-:Y:S01]  /*0480*/  DFMA R6, R24, R24, R6 ;  /* 0x000000181806722b */ /* 0x000fe20000000006 */
[----:B------:R-:W-:Y:S10]  /*0490*/  @P1 BRA `(.L_x_22) ;  /* 0xfffffffc00541947 */ /* 0x000ff4000383ffff */
.L_x_21:
[----:B------:R-:W-:Y:S05]  /*04a0*/  @!P0 BRA `(.L_x_20) ;  /* 0x0000000000ec8947 */ /* 0x000fea0003800000 */
[----:B------:R-:W-:Y:S02]  /*04b0*/  ISETP.GE.U32.AND P0, PT, R4, 0x4, PT ;  /* 0x000000040400780c */ /* 0x000fe40003f06070 */
[----:B------:R-:W-:-:S04]  /*04c0*/  LOP3.LUT R2, R3, 0x3, RZ, 0xc0, !PT ;  /* 0x0000000303027812 */ /* 0x000fc800078ec0ff */
[----:B------:R-:W-:-:S07]  /*04d0*/  ISETP.NE.AND P1, PT, R2, RZ, PT ;  /* 0x000000ff0200720c */ /* 0x000fce0003f25270 */
[----:B------:R-:W-:Y:S06]  /*04e0*/  @!P0 BRA `(.L_x_23) ;  /* 0x0000000000608947 */ /* 0x000fec0003800000 */
[----:B------:R-:W0:Y:S01]  /*04f0*/  LDC R11, c[0x0][0x390] ;  /* 0x0000e400ff0b7b82 */ /* 0x000e220000000800 */
[----:B------:R-:W-:-:S07]  /*0500*/  IADD3 R9, PT, PT, R5, R26, RZ ;  /* 0x0000001a05097210 */ /* 0x000fce0007ffe0ff */
[----:B------:R-:W1:Y:S08]  /*0510*/  LDC.64 R28, c[0x0][0x380] ;  /* 0x0000e000ff1c7b82 */ /* 0x000e700000000a00 */
[----:B------:R-:W2:Y:S01]  /*0520*/  LDC.64 R20, c[0x0][0x388] ;  /* 0x0000e200ff147b82 */ /* 0x000ea20000000a00 */
[----:B0-----:R-:W-:Y:S02]  /*0530*/  IMAD.IADD R11, R26, 0x1, R11 ;  /* 0x000000011a0b7824 */ /* 0x001fe400078e020b */
        /* <DEDUP_REMOVED lines=10> */
[----:B------:R-:W-:Y:S01]  /*05e0*/  VIADD R26, R26, 0x4 ;  /* 0x000000041a1a7836 */ /* 0x000fe20000000000 */
[----:B---3--:R-:W-:-:S02]  /*05f0*/  DADD R8, R8, -R10 ;  /* 0x0000000008087229 */ /* 0x008fc4000000080a */
[----:B--2---:R-:W-:-:S06]  /*0600*/  DADD R12, R12, -R14 ;  /* 0x000000000c0c7229 */ /* 0x004fcc000000080e */
[----:B------:R-:W-:Y:S02]  /*0610*/  DFMA R6, R8, R8, R6 ;  /* 0x000000080806722b */ /* 0x000fe40000000006 */
[----:B----4-:R-:W-:-:S06]  /*0620*/  DADD R16, R16, -R18 ;  /* 0x0000000010107229 */ /* 0x010fcc0000000812 */
[----:B------:R-:W-:Y:S02]  /*0630*/  DFMA R6, R12, R12, R6 ;  /* 0x0000000c0c06722b */ /* 0x000fe40000000006 */
[----:B-----5:R-:W-:-:S06]  /*0640*/  DADD R22, R22, -R24 ;  /* 0x0000000016167229 */ /* 0x020fcc0000000818 */
[----:B------:R-:W-:-:S08]  /*0650*/  DFMA R6, R16, R16, R6 ;  /* 0x000000101006722b */ /* 0x000fd00000000006 */
[----:B------:R-:W-:-:S11]  /*0660*/  DFMA R6, R22, R22, R6 ;  /* 0x000000161606722b */ /* 0x000fd60000000006 */
.L_x_23:
[----:B------:R-:W-:Y:S05]  /*0670*/  @!P1 BRA `(.L_x_20) ;  /* 0x0000000000789947 */ /* 0x000fea0003800000 */
[----:B------:R-:W-:Y:S01]  /*0680*/  ISETP.NE.AND P0, PT, R2, 0x1, PT ;  /* 0x000000010200780c */ /* 0x000fe20003f05270 */
[----:B------:R-:W0:Y:S01]  /*0690*/  LDC.64 R16, c[0x0][0x380] ;  /* 0x0000e000ff107b82 */ /* 0x000e220000000a00 */
[----:B------:R-:W-:-:S04]  /*06a0*/  LOP3.LUT R3, R3, 0x1, RZ, 0xc0, !PT ;  /* 0x0000000103037812 */ /* 0x000fc800078ec0ff */
[----:B------:R-:W-:-:S03]  /*06b0*/  ISETP.NE.U32.AND P1, PT, R3, 0x1, PT ;  /* 0x000000010300780c */ /* 0x000fc60003f25070 */
[----:B------:R-:W1:Y:S04]  /*06c0*/  LDC.64 R2, c[0x0][0x388] ;  /* 0x0000e200ff027b82 */ /* 0x000e680000000a00 */
[----:B------:R-:W-:-:S04]  /*06d0*/  @P0 IADD3 R9, PT, PT, R5, R26, RZ ;  /* 0x0000001a05090210 */ /* 0x000fc80007ffe0ff */
[----:B------:R-:W2:Y:S08]  /*06e0*/  @P0 LDC R15, c[0x0][0x390] ;  /* 0x0000e400ff0f0b82 */ /* 0x000eb00000000800 */
[----:B------:R-:W3:Y:S01]  /*06f0*/  @!P1 LDC R23, c[0x0][0x390] ;  /* 0x0000e400ff179b82 */ /* 0x000ee20000000800 */
[----:B0-----:R-:W-:-:S07]  /*0700*/  @P0 IMAD.WIDE R16, R9, 0x8, R16 ;  /* 0x0000000809100825 */ /* 0x001fce00078e0210 */
[----:B------:R-:W0:Y:S08]  /*0710*/  LDC.64 R12, c[0x0][0x380] ;  /* 0x0000e000ff0c7b82 */ /* 0x000e300000000a00 */
[----:B------:R-:W4:Y:S01]  /*0720*/  LDC.64 R10, c[0x0][0x388] ;  /* 0x0000e200ff0a7b82 */ /* 0x000f220000000a00 */
[----:B--2---:R-:W-:-:S04]  /*0730*/  @P0 IMAD.IADD R15, R26, 0x1, R15 ;  /* 0x000000011a0f0824 */ /* 0x004fc800078e020f */
[----:B-1----:R-:W-:Y:S02]  /*0740*/  @P0 IMAD.WIDE R18, R15, 0x8, R2 ;  /* 0x000000080f120825 */ /* 0x002fe400078e0202 */
[----:B------:R-:W2:Y:S02]  /*0750*/  @P0 LDG.E.64 R2, desc[UR12][R16.64] ;  /* 0x0000000c10020981 */ /* 0x000ea4000c1e1b00 */
[----:B------:R-:W-:Y:S02]  /*0760*/  @P0 VIADD R26, R26, 0x2 ;  /* 0x000000021a1a0836 */ /* 0x000fe40000000000 */
[----:B------:R-:W2:Y:S02]  /*0770*/  @P0 LDG.E.64 R8, desc[UR12][R18.64] ;  /* 0x0000000c12080981 */ /* 0x000ea4000c1e1b00 */
[----:B---3--:R-:W-:Y:S01]  /*0780*/  @!P1 IMAD.IADD R23, R26, 0x1, R23 ;  /* 0x000000011a179824 */ /* 0x008fe200078e0217 */
[----:B------:R-:W-:Y:S01]  /*0790*/  @!P1 IADD3 R21, PT, PT, R5, R26, RZ ;  /* 0x0000001a05159210 */ /* 0x000fe20007ffe0ff */
[----:B------:R-:W3:Y:S04]  /*07a0*/  @P0 LDG.E.64 R14, desc[UR12][R18.64+0x8] ;  /* 0x0000080c120e0981 */ /* 0x000ee8000c1e1b00 */
[----:B------:R-:W3:Y:S01]  /*07b0*/  @P0 LDG.E.64 R4, desc[UR12][R16.64+0x8] ;  /* 0x0000080c10040981 */ /* 0x000ee2000c1e1b00 */
[----:B0-----:R-:W-:-:S04]  /*07c0*/  @!P1 IMAD.WIDE R12, R21, 0x8, R12 ;  /* 0x00000008150c9825 */ /* 0x001fc800078e020c */
[----:B----4-:R-:W-:Y:S02]  /*07d0*/  @!P1 IMAD.WIDE R10, R23, 0x8, R10 ;  /* 0x00000008170a9825 */ /* 0x010fe400078e020a */
[----:B------:R-:W4:Y:S04]  /*07e0*/  @!P1 LDG.E.64 R12, desc[UR12][R12.64] ;  /* 0x0000000c0c0c9981 */ /* 0x000f28000c1e1b00 */
[----:B------:R-:W4:Y:S01]  /*07f0*/  @!P1 LDG.E.64 R10, desc[UR12][R10.64] ;  /* 0x0000000c0a0a9981 */ /* 0x000f22000c1e1b00 */
[----:B--2---:R-:W-:Y:S02]  /*0800*/  @P0 DADD R2, R2, -R8 ;  /* 0x0000000002020229 */ /* 0x004fe40000000808 */
[----:B---3--:R-:W-:-:S06]  /*0810*/  @P0 DADD R4, R4, -R14 ;  /* 0x0000000004040229 */ /* 0x008fcc000000080e */
[----:B------:R-:W-:-:S08]  /*0820*/  @P0 DFMA R2, R2, R2, R6 ;  /* 0x000000020202022b */ /* 0x000fd00000000006 */
[----:B------:R-:W-:Y:S02]  /*0830*/  @P0 DFMA R6, R4, R4, R2 ;  /* 0x000000040406022b */ /* 0x000fe40000000002 */
[----:B----4-:R-:W-:-:S08]  /*0840*/  @!P1 DADD R2, R12, -R10 ;  /* 0x000000000c029229 */ /* 0x010fd0000000080a */
[----:B------:R-:W-:-:S11]  /*0850*/  @!P1 DFMA R6, R2, R2, R6 ;  /* 0x000000020206922b */ /* 0x000fd60000000006 */
.L_x_20:
[----:B------:R-:W0:Y:S01]  /*0860*/  MUFU.RSQ64H R5, R7 ;  /* 0x0000000700057308 */ /* 0x000e220000001c00 */
[----:B------:R-:W-:Y:S01]  /*0870*/  VIADD R4, R7, 0xfcb00000 ;  /* 0xfcb0000007047836 */ /* 0x000fe20000000000 */
[----:B------:R-:W-:Y:S01]  /*0880*/  MOV R8, 0x0 ;  /* 0x0000000000087802 */ /* 0x000fe20000000f00 */
[----:B------:R-:W-:Y:S01]  /*0890*/  IMAD.MOV.U32 R9, RZ, RZ, 0x3fd80000 ;  /* 0x3fd80000ff097424 */ /* 0x000fe200078e00ff */
[----:B------:R-:W-:Y:S02]  /*08a0*/  BSSY.RECONVERGENT B0, `(.L_x_24) ;  /* 0x0000011000007945 */ /* 0x000fe40003800200 */
[----:B------:R-:W-:Y:S01]  /*08b0*/  ISETP.GE.U32.AND P0, PT, R4, 0x7ca00000, PT ;  /* 0x7ca000000400780c */ /* 0x000fe20003f06070 */
[----:B0-----:R-:W-:-:S08]  /*08c0*/  DMUL R2, R4, R4 ;  /* 0x0000000404027228 */ /* 0x001fd00000000000 */
[----:B------:R-:W-:-:S08]  /*08d0*/  DFMA R2, -R2, R6, 1 ;  /* 0x3ff000000202742b */ /* 0x000fd00000000106 */
[----:B------:R-:W-:Y:S02]  /*08e0*/  DFMA R8, R2, R8, 0.5 ;  /* 0x3fe000000208742b */ /* 0x000fe40000000008 */
[----:B------:R-:W-:-:S08]  /*08f0*/  DMUL R2, R4, R2 ;  /* 0x0000000204027228 */ /* 0x000fd00000000000 */
[----:B------:R-:W-:-:S08]  /*0900*/  DFMA R10, R8, R2, R4 ;  /* 0x00000002080a722b */ /* 0x000fd00000000004 */
[----:B------:R-:W-:Y:S02]  /*0910*/  DMUL R12, R10, R6 ;  /* 0x000000060a0c7228 */ /* 0x000fe40000000000 */
[----:B------:R-:W-:Y:S01]  /*0920*/  VIADD R9, R11, 0xfff00000 ;  /* 0xfff000000b097836 */ /* 0x000fe20000000000 */
[----:B------:R-:W-:-:S05]  /*0930*/  MOV R8, R10 ;  /* 0x0000000a00087202 */ /* 0x000fca0000000f00 */
[----:B------:R-:W-:-:S08]  /*0940*/  DFMA R14, R12, -R12, R6 ;  /* 0x8000000c0c0e722b */ /* 0x000fd00000000006 */
[----:B------:R-:W-:Y:S01]  /*0950*/  DFMA R2, R14, R8, R12 ;  /* 0x000000080e02722b */ /* 0x000fe2000000000c */
[----:B------:R-:W-:Y:S10]  /*0960*/  @!P0 BRA `(.L_x_25) ;  /* 0x0000000000108947 */ /* 0x000ff40003800000 */
[----:B------:R-:W-:-:S07]  /*0970*/  MOV R2, 0x990 ;  /* 0x0000099000027802 */ /* 0x000fce0000000f00 */
[----:B------:R-:W-:Y:S05]  /*0980*/  CALL.REL.NOINC `($__internal_1_$__cuda_sm20_dsqrt_rn_f64_mediumpath_v1) ;  /* 0x00000000001c7944 */ /* 0x000fea0003c00000 */
[----:B------:R-:W-:Y:S02]  /*0990*/  IMAD.MOV.U32 R2, RZ, RZ, R4 ;  /* 0x000000ffff027224 */ /* 0x000fe400078e0004 */
[----:B------:R-:W-:-:S07]  /*09a0*/  IMAD.MOV.U32 R3, RZ, RZ, R5 ;  /* 0x000000ffff037224 */ /* 0x000fce00078e0005 */
.L_x_25:
[----:B------:R-:W-:Y:S05]  /*09b0*/  BSYNC.RECONVERGENT B0 ;  /* 0x0000000000007941 */ /* 0x000fea0003800200 */
.L_x_24:
[----:B------:R-:W0:Y:S02]  /*09c0*/  LDC.64 R4, c[0x0][0x398] ;  /* 0x0000e600ff047b82 */ /* 0x000e240000000a00 */
[----:B0-----:R-:W-:-:S05]  /*09d0*/  IMAD.WIDE R4, R0, 0x8, R4 ;  /* 0x0000000800047825 */ /* 0x001fca00078e0204 */
[----:B------:R-:W-:Y:S01]  /*09e0*/  STG.E.64 desc[UR12][R4.64], R2 ;  /* 0x0000000204007986 */ /* 0x000fe2000c101b0c */
[----:B------:R-:W-:Y:S05]  /*09f0*/  EXIT ;  /* 0x000000000000794d */ /* 0x000fea0003800000 */
        .weak           $__internal_1_$__cuda_sm20_dsqrt_rn_f64_mediumpath_v1
        .type           $__internal_1_$__cuda_sm20_dsqrt_rn_f64_mediumpath_v1,@function
        .size           $__internal_1_$__cuda_sm20_dsqrt_rn_f64_mediumpath_v1,(.L_x_32 - $__internal_1_$__cuda_sm20_dsqrt_rn_f64_mediumpath_v1)
$__internal_1_$__cuda_sm20_dsqrt_rn_f64_mediumpath_v1:
[----:B------:R-:W-:Y:S01]  /*0a00*/  ISETP.GE.U32.AND P0, PT, R4, -0x3400000, PT ;  /* 0xfcc000000400780c */ /* 0x000fe20003f06070 */
[----:B------:R-:W-:Y:S01]  /*0a10*/  BSSY.RECONVERGENT B1, `(.L_x_26) ;  /* 0x0000026000017945 */ /* 0x000fe20003800200 */
[----:B------:R-:W-:Y:S01]  /*0a20*/  MOV R8, R10 ;  /* 0x0000000a00087202 */ /* 0x000fe20000000f00 */
[----:B------:R-:W-:Y:S02]  /*0a30*/  IMAD.MOV.U32 R4, RZ, RZ, R14 ;  /* 0x000000ffff047224 */ /* 0x000fe400078e000e */
[----:B------:R-:W-:-:S08]  /*0a40*/  IMAD.MOV.U32 R5, RZ, RZ, R15 ;  /* 0x000000ffff057224 */ /* 0x000fd000078e000f */
[----:B------:R-:W-:Y:S05]  /*0a50*/  @!P0 BRA `(.L_x_27) ;  /* 0x0000000000208947 */ /* 0x000fea0003800000 */
[----:B------:R-:W-:-:S10]  /*0a60*/  DFMA.RM R4, R4, R8, R12 ;  /* 0x000000080404722b */ /* 0x000fd4000000400c */
[----:B------:R-:W-:-:S04]  /*0a70*/  IADD3 R8, P0, PT, R4, 0x1, RZ ;  /* 0x0000000104087810 */ /* 0x000fc80007f1e0ff */
[----:B------:R-:W-:-:S06]  /*0a80*/  IADD3.X R9, PT, PT, RZ, R5, RZ, P0, !PT ;  /* 0x00000005ff097210 */ /* 0x000fcc00007fe4ff */
[----:B------:R-:W-:-:S08]  /*0a90*/  DFMA.RP R6, -R4, R8, R6 ;  /* 0x000000080406722b */ /* 0x000fd00000008106 */
[----:B------:R-:W-:-:S06]  /*0aa0*/  DSETP.GT.AND P0, PT, R6, RZ, PT ;  /* 0x000000ff0600722a */ /* 0x000fcc0003f04000 */
[----:B------:R-:W-:Y:S02]  /*0ab0*/  FSEL R4, R8, R4, P0 ;  /* 0x0000000408047208 */ /* 0x000fe40000000000 */
[----:B------:R-:W-:Y:S01]  /*0ac0*/  FSEL R5, R9, R5, P0 ;  /* 0x0000000509057208 */ /* 0x000fe20000000000 */
[----:B------:R-:W-:Y:S06]  /*0ad0*/  BRA `(.L_x_28) ;  /* 0x0000000000647947 */ /* 0x000fec0003800000 */
.L_x_27:
[----:B------:R-:W-:-:S14]  /*0ae0*/  DSETP.NE.AND P0, PT, R6, RZ, PT ;  /* 0x000000ff0600722a */ /* 0x000fdc0003f05000 */
[----:B------:R-:W-:Y:S05]  /*0af0*/  @!P0 BRA `(.L_x_29) ;  /* 0x0000000000588947 */ /* 0x000fea0003800000 */
[----:B------:R-:W-:-:S13]  /*0b00*/  ISETP.GE.AND P0, PT, R7, RZ, PT ;  /* 0x000000ff0700720c */ /* 0x000fda0003f06270 */
[----:B------:R-:W-:Y:S01]  /*0b10*/  @!P0 IMAD.MOV.U32 R4, RZ, RZ, 0x0 ;  /* 0x00000000ff048424 */ /* 0x000fe200078e00ff */
[----:B------:R-:W-:Y:S01]  /*0b20*/  @!P0 MOV R5, 0xfff80000 ;  /* 0xfff8000000058802 */ /* 0x000fe20000000f00 */
[----:B------:R-:W-:Y:S06]  /*0b30*/  @!P0 BRA `(.L_x_28) ;  /* 0x00000000004c8947 */ /* 0x000fec0003800000 */
[----:B------:R-:W-:-:S13]  /*0b40*/  ISETP.GT.AND P0, PT, R7, 0x7fefffff, PT ;  /* 0x7fefffff0700780c */ /* 0x000fda0003f04270 */
[----:B------:R-:W-:Y:S05]  /*0b50*/  @P0 BRA `(.L_x_29) ;  /* 0x0000000000400947 */ /* 0x000fea0003800000 */
[----:B------:R-:W-:Y:S01]  /*0b60*/  DMUL R4, R6, 8.11296384146066816958e+31 ;  /* 0x4690000006047828 */ /* 0x000fe20000000000 */
[----:B------:R-:W-:Y:S01]  /*0b70*/  MOV R10, 0x0 ;  /* 0x00000000000a7802 */ /* 0x000fe20000000f00 */
[----:B------:R-:W-:Y:S02]  /*0b80*/  IMAD.MOV.U32 R6, RZ, RZ, RZ ;  /* 0x000000ffff067224 */ /* 0x000fe400078e00ff */
[----:B------:R-:W-:Y:S02]  /*0b90*/  IMAD.MOV.U32 R11, RZ, RZ, 0x3fd80000 ;  /* 0x3fd80000ff0b7424 */ /* 0x000fe400078e00ff */
[----:B------:R-:W0:Y:S02]  /*0ba0*/  MUFU.RSQ64H R7, R5 ;  /* 0x0000000500077308 */ /* 0x000e240000001c00 */
[----:B0-----:R-:W-:-:S08]  /*0bb0*/  DMUL R8, R6, R6 ;  /* 0x0000000606087228 */ /* 0x001fd00000000000 */
[----:B------:R-:W-:-:S08]  /*0bc0*/  DFMA R8, R4, -R8, 1 ;  /* 0x3ff000000408742b */ /* 0x000fd00000000808 */
[----:B------:R-:W-:Y:S02]  /*0bd0*/  DFMA R10, R8, R10, 0.5 ;  /* 0x3fe00000080a742b */ /* 0x000fe4000000000a */
[----:B------:R-:W-:-:S08]  /*0be0*/  DMUL R8, R6, R8 ;  /* 0x0000000806087228 */ /* 0x000fd00000000000 */
[----:B------:R-:W-:-:S08]  /*0bf0*/  DFMA R8, R10, R8, R6 ;  /* 0x000000080a08722b */ /* 0x000fd00000000006 */
[----:B------:R-:W-:Y:S02]  /*0c00*/  DMUL R6, R4, R8 ;  /* 0x0000000804067228 */ /* 0x000fe40000000000 */
[----:B------:R-:W-:-:S06]  /*0c10*/  IADD3 R9, PT, PT, R9, -0x100000, RZ ;  /* 0xfff0000009097810 */ /* 0x000fcc0007ffe0ff */
[----:B------:R-:W-:-:S08]  /*0c20*/  DFMA R10, R6, -R6, R4 ;  /* 0x80000006060a722b */ /* 0x000fd00000000004 */
[----:B------:R-:W-:-:S10]  /*0c30*/  DFMA R4, R8, R10, R6 ;  /* 0x0000000a0804722b */ /* 0x000fd40000000006 */
[----:B------:R-:W-:Y:S01]  /*0c40*/  VIADD R5, R5, 0xfcb00000 ;  /* 0xfcb0000005057836 */ /* 0x000fe20000000000 */
[----:B------:R-:W-:Y:S06]  /*0c50*/  BRA `(.L_x_28) ;  /* 0x0000000000047947 */ /* 0x000fec0003800000 */
.L_x_29:
[----:B------:R-:W-:-:S11]  /*0c60*/  DADD R4, R6, R6 ;  /* 0x0000000006047229 */ /* 0x000fd60000000006 */
.L_x_28:
[----:B------:R-:W-:Y:S05]  /*0c70*/  BSYNC.RECONVERGENT B1 ;  /* 0x0000000000017941 */ /* 0x000fea0003800200 */
.L_x_26:
[----:B------:R-:W-:-:S04]  /*0c80*/  MOV R3, 0x0 ;  /* 0x0000000000037802 */ /* 0x000fc80000000f00 */
[----:B------:R-:W-:Y:S05]  /*0c90*/  RET.REL.NODEC R2 `(_Z16compute_distancePdS_iS_ii) ;  /* 0xfffffff002d87950 */ /* 0x000fea0003c3ffff */
.L_x_30:
        /* <DEDUP_REMOVED lines=14> */
.L_x_32:


//--------------------- .nv.shared.reserved.0     --------------------------
	.section	.nv.shared.reserved.0,"aw",@nobits
	.weak		__nv_reservedSMEM_offset_0_alias
	.size		__nv_reservedSMEM_offset_0_alias, 0, 64
	.other		__nv_reservedSMEM_offset_0_alias,@"STO_CUDA_RESERVED_SHARED STV_DEFAULT"
__nv_reservedSMEM_offset_0_alias:
	.zero		0
	.zero		64


//--------------------- .nv.constant0._Z25compute_distance_tanimotoPdS_iS_ii --------------------------
	.section	.nv.constant0._Z25compute_distance_tanimotoPdS_iS_ii,"a",@progbits
	.sectionflags	@""
	.align	4
.nv.constant0._Z25compute_distance_tanimotoPdS_iS_ii:
	.zero		936


//--------------------- .nv.constant0._Z26compute_distance_manhattanPdS_iS_ii --------------------------
	.section	.nv.constant0._Z26compute_distance_manhattanPdS_iS_ii,"a",@progbits
	.sectionflags	@""
	.align	4
.nv.constant0._Z26compute_distance_manhattanPdS_iS_ii:
	.zero		936


//--------------------- .nv.constant0._Z16compute_distancePdS_iS_ii --------------------------
	.section	.nv.constant0._Z16compute_distancePdS_iS_ii,"a",@progbits
	.sectionflags	@""
	.align	4
.nv.constant0._Z16compute_distancePdS_iS_ii:
	.zero		936


//--------------------- SYMBOLS --------------------------

	.type		.nv.reservedSmem.offset0,@object
	.size		.nv.reservedSmem.offset0,0x4
